	.target	sm_100a

	.elftype	@"ET_EXEC"


//--------------------- .note.nv.tkinfo           --------------------------
	.section	.note.nv.tkinfo,"",@"SHT_NOTE"
	.sectionflags	@"SHF_NOTE_NV_TKINFO"
	.tkinfo
        /*0018*/ 	.word	0x00000002
        /*0030*/ 	.string	""
        /*0030*/ 	.string	"ptxas"
        /*0030*/ 	.string	"Cuda compilation tools, release 13.0, V13.0.88"
        /*0030*/ 	.string	"Build cuda_13.0.r13.0/compiler.36424714_0"
        /*0030*/ 	.string	"-arch sm_100a -m 64 "



//--------------------- .note.nv.cuinfo           --------------------------
	.section	.note.nv.cuinfo,"",@"SHT_NOTE"
	.sectionflags	@"SHF_NOTE_NV_CUINFO"
        /*0018*/ 	.short	0x0002
        /*001a*/ 	.short	0x0064
        /*001c*/ 	.short	0x0082
	.zero		2


//--------------------- .nv.info                  --------------------------
	.section	.nv.info,"",@"SHT_CUDA_INFO"
	.align	4


	//----- nvinfo : EIATTR_REGCOUNT
	.align		4
        /*0000*/ 	.byte	0x04, 0x2f
        /*0002*/ 	.short	(.L_19 - .L_18)
	.align		4
.L_18:
        /*0004*/ 	.word	index@(_ZN7cutlass13device_kernelINS_4gemm6kernel13GemmUniversalIN4cute5tupleIJiiiiEEENS1_10collective13CollectiveMmaINS1_35MainloopSm100TmaUmmaWarpSpecializedILi24ELi2ELi4ENS5_IJNS4_1CILi1EEENSA_ILi2EEESB_EEEEENS5_IJNSA_ILi128EEESF_NSA_ILi32EEEEEEaNS5_IJlSB_lEEEaSI_NS4_8TiledMMAINS4_8MMA_AtomIJNS4_15SM100_MMA_S8_SSIaaiLi128ELi128ELNS4_4UMMA5MajorE0ELSN_0ELNSM_8SaturateE0EEEEEENS4_6LayoutINS5_IJSB_SB_SB_EEENS5_IJNSA_ILi0EEEST_ST_EEEEENS5_IJNS4_10UnderscoreESW_SW_EEEEENS4_23SM90_TMA_LOAD_MULTICASTENS4_14ComposedLayoutINS4_7SwizzleILi1ELi4ELi3EEENS4_18smem_ptr_flag_bitsILi8EEENSR_INS5_IJNSA_ILi8EEESG_EEENS5_IJSG_SB_EEEEEEEvNS4_8identityENS4_13SM90_TMA_LOADES19_vS1A_EENS_8epilogue10collective18CollectiveEpilogueINS1D_23Sm100TmaWarpSpecializedILi2ELi2ELi64ELb0ELb0EEEJSH_NS5_IJNSR_ISF_SB_EENSR_INSA_ILi64EEESB_EEEEEaSI_aSI_NS1D_6fusion15FusionCallbacksIS1H_NS1M_17LinearCombinationIaiaiLNS_15FloatRoundStyleE2EEESH_S1L_JEEENS4_5SM1004TMEM4LOAD26SM100_TMEM_LOAD_32dp32b64xES1B_NS10_INS11_ILi2ELi4ELi3EEES14_NSR_INS5_IJS15_S1J_EEENS5_IJS1J_SB_EEEEEEENS4_39AutoVectorizingCopyWithAssumedAlignmentILi128EEENS4_14SM90_TMA_STOREES20_S22_S22_EEEvvEEEEvNT_6ParamsE)
        /*0008*/ 	.word	0x000000a4


	//----- nvinfo : EIATTR_FRAME_SIZE
	.align		4
.L_19:
        /*000c*/ 	.byte	0x04, 0x11
        /*000e*/ 	.short	(.L_21 - .L_20)
	.align		4
.L_20:
        /*0010*/ 	.word	index@($__internal_2_$__cuda_sm10x_tcgen05_guardrail_trap_unallocated_columns_being_dealloced)
        /*0014*/ 	.word	0x00000000


	//----- nvinfo : EIATTR_FRAME_SIZE
	.align		4
.L_21:
        /*0018*/ 	.byte	0x04, 0x11
        /*001a*/ 	.short	(.L_23 - .L_22)
	.align		4
.L_22:
        /*001c*/ 	.word	index@($__internal_1_$__cuda_sm10x_tcgen05_guardrail_trap_phase_invalid_during_alloc)
        /*0020*/ 	.word	0x00000000


	//----- nvinfo : EIATTR_FRAME_SIZE
	.align		4
.L_23:
        /*0024*/ 	.byte	0x04, 0x11
        /*0026*/ 	.short	(.L_25 - .L_24)
	.align		4
.L_24:
        /*0028*/ 	.word	index@($__internal_0_$__cuda_sm10x_tcgen05_guardrail_trap_col_being_dealloced_not_returned_by_alloc)
        /*002c*/ 	.word	0x00000000


	//----- nvinfo : EIATTR_FRAME_SIZE
	.align		4
.L_25:
        /*0030*/ 	.byte	0x04, 0x11
        /*0032*/ 	.short	(.L_27 - .L_26)
	.align		4
.L_26:
        /*0034*/ 	.word	index@(_ZN7cutlass13device_kernelINS_4gemm6kernel13GemmUniversalIN4cute5tupleIJiiiiEEENS1_10collective13CollectiveMmaINS1_35MainloopSm100TmaUmmaWarpSpecializedILi24ELi2ELi4ENS5_IJNS4_1CILi1EEENSA_ILi2EEESB_EEEEENS5_IJNSA_ILi128EEESF_NSA_ILi32EEEEEEaNS5_IJlSB_lEEEaSI_NS4_8TiledMMAINS4_8MMA_AtomIJNS4_15SM100_MMA_S8_SSIaaiLi128ELi128ELNS4_4UMMA5MajorE0ELSN_0ELNSM_8SaturateE0EEEEEENS4_6LayoutINS5_IJSB_SB_SB_EEENS5_IJNSA_ILi0EEEST_ST_EEEEENS5_IJNS4_10UnderscoreESW_SW_EEEEENS4_23SM90_TMA_LOAD_MULTICASTENS4_14ComposedLayoutINS4_7SwizzleILi1ELi4ELi3EEENS4_18smem_ptr_flag_bitsILi8EEENSR_INS5_IJNSA_ILi8EEESG_EEENS5_IJSG_SB_EEEEEEEvNS4_8identityENS4_13SM90_TMA_LOADES19_vS1A_EENS_8epilogue10collective18CollectiveEpilogueINS1D_23Sm100TmaWarpSpecializedILi2ELi2ELi64ELb0ELb0EEEJSH_NS5_IJNSR_ISF_SB_EENSR_INSA_ILi64EEESB_EEEEEaSI_aSI_NS1D_6fusion15FusionCallbacksIS1H_NS1M_17LinearCombinationIaiaiLNS_15FloatRoundStyleE2EEESH_S1L_JEEENS4_5SM1004TMEM4LOAD26SM100_TMEM_LOAD_32dp32b64xES1B_NS10_INS11_ILi2ELi4ELi3EEES14_NSR_INS5_IJS15_S1J_EEENS5_IJS1J_SB_EEEEEEENS4_39AutoVectorizingCopyWithAssumedAlignmentILi128EEENS4_14SM90_TMA_STOREES20_S22_S22_EEEvvEEEEvNT_6ParamsE)
        /*0038*/ 	.word	0x00000000


	//----- nvinfo : EIATTR_MIN_STACK_SIZE
	.align		4
.L_27:
        /*003c*/ 	.byte	0x04, 0x12
        /*003e*/ 	.short	(.L_29 - .L_28)
	.align		4
.L_28:
        /*0040*/ 	.word	index@(_ZN7cutlass13device_kernelINS_4gemm6kernel13GemmUniversalIN4cute5tupleIJiiiiEEENS1_10collective13CollectiveMmaINS1_35MainloopSm100TmaUmmaWarpSpecializedILi24ELi2ELi4ENS5_IJNS4_1CILi1EEENSA_ILi2EEESB_EEEEENS5_IJNSA_ILi128EEESF_NSA_ILi32EEEEEEaNS5_IJlSB_lEEEaSI_NS4_8TiledMMAINS4_8MMA_AtomIJNS4_15SM100_MMA_S8_SSIaaiLi128ELi128ELNS4_4UMMA5MajorE0ELSN_0ELNSM_8SaturateE0EEEEEENS4_6LayoutINS5_IJSB_SB_SB_EEENS5_IJNSA_ILi0EEEST_ST_EEEEENS5_IJNS4_10UnderscoreESW_SW_EEEEENS4_23SM90_TMA_LOAD_MULTICASTENS4_14ComposedLayoutINS4_7SwizzleILi1ELi4ELi3EEENS4_18smem_ptr_flag_bitsILi8EEENSR_INS5_IJNSA_ILi8EEESG_EEENS5_IJSG_SB_EEEEEEEvNS4_8identityENS4_13SM90_TMA_LOADES19_vS1A_EENS_8epilogue10collective18CollectiveEpilogueINS1D_23Sm100TmaWarpSpecializedILi2ELi2ELi64ELb0ELb0EEEJSH_NS5_IJNSR_ISF_SB_EENSR_INSA_ILi64EEESB_EEEEEaSI_aSI_NS1D_6fusion15FusionCallbacksIS1H_NS1M_17LinearCombinationIaiaiLNS_15FloatRoundStyleE2EEESH_S1L_JEEENS4_5SM1004TMEM4LOAD26SM100_TMEM_LOAD_32dp32b64xES1B_NS10_INS11_ILi2ELi4ELi3EEES14_NSR_INS5_IJS15_S1J_EEENS5_IJS1J_SB_EEEEEEENS4_39AutoVectorizingCopyWithAssumedAlignmentILi128EEENS4_14SM90_TMA_STOREES20_S22_S22_EEEvvEEEEvNT_6ParamsE)
        /*0044*/ 	.word	0x00000000
.L_29:


//--------------------- .nv.compat                --------------------------
	.section	.nv.compat,"",@"SHT_CUDA_COMPAT_INFO"
	.align	4
        /*0000*/ 	.byte	0x02, 0x09, 0x01, 0x00, 0x02, 0x02, 0x03, 0x00, 0x02, 0x05, 0x06, 0x00, 0x03, 0x07, 0x01, 0x01
        /*0010*/ 	.byte	0x02, 0x03, 0x01, 0x00, 0x02, 0x06, 0x01, 0x00, 0x04, 0x0b, 0x08, 0x00, 0x01, 0x00, 0x00, 0x00
        /*0020*/ 	.byte	0x00, 0x00, 0x00, 0x00


//--------------------- .nv.info._ZN7cutlass13device_kernelINS_4gemm6kernel13GemmUniversalIN4cute5tupleIJiiiiEEENS1_10collective13CollectiveMmaINS1_35MainloopSm100TmaUmmaWarpSpecializedILi24ELi2ELi4ENS5_IJNS4_1CILi1EEENSA_ILi2EEESB_EEEEENS5_IJNSA_ILi128EEESF_NSA_ILi32EEEEEEaNS5_IJlSB_lEEEaSI_NS4_8TiledMMAINS4_8MMA_AtomIJNS4_15SM100_MMA_S8_SSIaaiLi128ELi128ELNS4_4UMMA5MajorE0ELSN_0ELNSM_8SaturateE0EEEEEENS4_6LayoutINS5_IJSB_SB_SB_EEENS5_IJNSA_ILi0EEEST_ST_EEEEENS5_IJNS4_10UnderscoreESW_SW_EEEEENS4_23SM90_TMA_LOAD_MULTICASTENS4_14ComposedLayoutINS4_7SwizzleILi1ELi4ELi3EEENS4_18smem_ptr_flag_bitsILi8EEENSR_INS5_IJNSA_ILi8EEESG_EEENS5_IJSG_SB_EEEEEEEvNS4_8identityENS4_13SM90_TMA_LOADES19_vS1A_EENS_8epilogue10collective18CollectiveEpilogueINS1D_23Sm100TmaWarpSpecializedILi2ELi2ELi64ELb0ELb0EEEJSH_NS5_IJNSR_ISF_SB_EENSR_INSA_ILi64EEESB_EEEEEaSI_aSI_NS1D_6fusion15FusionCallbacksIS1H_NS1M_17LinearCombinationIaiaiLNS_15FloatRoundStyleE2EEESH_S1L_JEEENS4_5SM1004TMEM4LOAD26SM100_TMEM_LOAD_32dp32b64xES1B_NS10_INS11_ILi2ELi4ELi3EEES14_NSR_INS5_IJS15_S1J_EEENS5_IJS1J_SB_EEEEEEENS4_39AutoVectorizingCopyWithAssumedAlignmentILi128EEENS4_14SM90_TMA_STOREES20_S22_S22_EEEvvEEEEvNT_6ParamsE --------------------------
	.section	.nv.info._ZN7cutlass13device_kernelINS_4gemm6kernel13GemmUniversalIN4cute5tupleIJiiiiEEENS1_10collective13CollectiveMmaINS1_35MainloopSm100TmaUmmaWarpSpecializedILi24ELi2ELi4ENS5_IJNS4_1CILi1EEENSA_ILi2EEESB_EEEEENS5_IJNSA_ILi128EEESF_NSA_ILi32EEEEEEaNS5_IJlSB_lEEEaSI_NS4_8TiledMMAINS4_8MMA_AtomIJNS4_15SM100_MMA_S8_SSIaaiLi128ELi128ELNS4_4UMMA5MajorE0ELSN_0ELNSM_8SaturateE0EEEEEENS4_6LayoutINS5_IJSB_SB_SB_EEENS5_IJNSA_ILi0EEEST_ST_EEEEENS5_IJNS4_10UnderscoreESW_SW_EEEEENS4_23SM90_TMA_LOAD_MULTICASTENS4_14ComposedLayoutINS4_7SwizzleILi1ELi4ELi3EEENS4_18smem_ptr_flag_bitsILi8EEENSR_INS5_IJNSA_ILi8EEESG_EEENS5_IJSG_SB_EEEEEEEvNS4_8identityENS4_13SM90_TMA_LOADES19_vS1A_EENS_8epilogue10collective18CollectiveEpilogueINS1D_23Sm100TmaWarpSpecializedILi2ELi2ELi64ELb0ELb0EEEJSH_NS5_IJNSR_ISF_SB_EENSR_INSA_ILi64EEESB_EEEEEaSI_aSI_NS1D_6fusion15FusionCallbacksIS1H_NS1M_17LinearCombinationIaiaiLNS_15FloatRoundStyleE2EEESH_S1L_JEEENS4_5SM1004TMEM4LOAD26SM100_TMEM_LOAD_32dp32b64xES1B_NS10_INS11_ILi2ELi4ELi3EEES14_NSR_INS5_IJS15_S1J_EEENS5_IJS1J_SB_EEEEEEENS4_39AutoVectorizingCopyWithAssumedAlignmentILi128EEENS4_14SM90_TMA_STOREES20_S22_S22_EEEvvEEEEvNT_6ParamsE,"",@"SHT_CUDA_INFO"
	.sectionflags	@""
	.align	4


	//----- nvinfo : EIATTR_CUDA_API_VERSION
	.align		4
        /*0000*/ 	.byte	0x04, 0x37
        /*0002*/ 	.short	(.L_31 - .L_30)
.L_30:
        /*0004*/ 	.word	0x00000082


	//----- nvinfo : EIATTR_KPARAM_INFO
	.align		4
.L_31:
        /*0008*/ 	.byte	0x04, 0x17
        /*000a*/ 	.short	(.L_33 - .L_32)
.L_32:
        /*000c*/ 	.word	0x00000000
        /*0010*/ 	.short	0x0000
        /*0012*/ 	.short	0x0000
        /*0014*/ 	.byte	0x00, 0xf0, 0x01, 0x20


	//----- nvinfo : EIATTR_AT_ENTRY_FRAGMENTS
	.align		4
.L_33:
        /*0018*/ 	.byte	0x04, 0x4f
        /*001a*/ 	.short	(.L_35 - .L_34)


	//   ....[0]....
.L_34:
        /*001c*/ 	.word	0x00000006


	//----- nvinfo : EIATTR_RESERVED_SMEM_USED
	.align		4
.L_35:
        /*0020*/ 	.byte	0x01, 0x41
	.zero		2


	//----- nvinfo : EIATTR_SPARSE_MMA_MASK
	.align		4
        /*0024*/ 	.byte	0x03, 0x50
        /*0026*/ 	.short	0x0000


	//----- nvinfo : EIATTR_TCGEN05_1CTA_USED
	.align		4
        /*0028*/ 	.byte	0x01, 0x51
	.zero		2


	//----- nvinfo : EIATTR_MAXREG_COUNT
	.align		4
        /*002c*/ 	.byte	0x03, 0x1b
        /*002e*/ 	.short	0x00ff


	//----- nvinfo : EIATTR_NUM_BARRIERS
	.align		4
        /*0030*/ 	.byte	0x02, 0x4c
        /*0032*/ 	.byte	0x07
	.zero		1


	//----- nvinfo : EIATTR_EXTERNS
	.align		4
        /*0034*/ 	.byte	0x04, 0x0f
        /*0036*/ 	.short	(.L_37 - .L_36)


	//   ....[0]....
	.align		4
.L_36:
        /*0038*/ 	.word	index@(__assertfail)


	//----- nvinfo : EIATTR_MERCURY_ISA_VERSION
	.align		4
.L_37:
        /*003c*/ 	.byte	0x03, 0x5f
        /*003e*/ 	.short	0x0101


	//----- nvinfo : EIATTR_INT_WARP_WIDE_INSTR_OFFSETS
	.align		4
        /*0040*/ 	.byte	0x04, 0x31
        /*0042*/ 	.short	(.L_39 - .L_38)


	//   ....[0]....
.L_38:
        /*0044*/ 	.word	0x000048d0


	//   ....[1]....
        /*0048*/ 	.word	0x000048f0


	//   ....[2]....
        /*004c*/ 	.word	0x00004920


	//   ....[3]....
        /*0050*/ 	.word	0x00005440


	//   ....[4]....
        /*0054*/ 	.word	0x000054b0


	//   ....[5]....
        /*0058*/ 	.word	0x00005590


	//   ....[6]....
        /*005c*/ 	.word	0x00005640


	//----- nvinfo : EIATTR_COOP_GROUP_MASK_REGIDS
	.align		4
.L_39:
        /*0060*/ 	.byte	0x04, 0x29
        /*0062*/ 	.short	(.L_41 - .L_40)


	//   ....[0]....
.L_40:
        /*0064*/ 	.word	0xffffffff


	//   ....[1]....
        /*0068*/ 	.word	0xffffffff


	//   ....[2]....
        /*006c*/ 	.word	0xffffffff


	//   ....[3]....
        /*0070*/ 	.word	0xffffffff


	//   ....[4]....
        /*0074*/ 	.word	0xffffffff


	//   ....[5]....
        /*0078*/ 	.word	0xffffffff


	//   ....[6]....
        /*007c*/ 	.word	0xffffffff


	//   ....[7]....
        /*0080*/ 	.word	0xffffffff


	//   ....[8]....
        /*0084*/ 	.word	0xffffffff


	//   ....[9]....
        /*0088*/ 	.word	0xffffffff


	//   ....[10]....
        /*008c*/ 	.word	0xffffffff


	//   ....[11]....
        /*0090*/ 	.word	0xffffffff


	//   ....[12]....
        /*0094*/ 	.word	0xffffffff


	//   ....[13]....
        /*0098*/ 	.word	0xffffffff


	//----- nvinfo : EIATTR_COOP_GROUP_INSTR_OFFSETS
	.align		4
.L_41:
        /*009c*/ 	.byte	0x04, 0x28
        /*009e*/ 	.short	(.L_43 - .L_42)


	//   ....[0]....
.L_42:
        /*00a0*/ 	.word	0x00000080


	//   ....[1]....
        /*00a4*/ 	.word	0x000004f0


	//   ....[2]....
        /*00a8*/ 	.word	0x00000950


	//   ....[3]....
        /*00ac*/ 	.word	0x00000ab0


	//   ....[4]....
        /*00b0*/ 	.word	0x00000bb0


	//   ....[5]....
        /*00b4*/ 	.word	0x00000d20


	//   ....[6]....
        /*00b8*/ 	.word	0x00000ec0


	//   ....[7]....
        /*00bc*/ 	.word	0x00001070


	//   ....[8]....
        /*00c0*/ 	.word	0x00002280


	//   ....[9]....
        /*00c4*/ 	.word	0x00003c70


	//   ....[10]....
        /*00c8*/ 	.word	0x00003e80


	//   ....[11]....
        /*00cc*/ 	.word	0x00003eb0


	//   ....[12]....
        /*00d0*/ 	.word	0x000047b0


	//   ....[13]....
        /*00d4*/ 	.word	0x000049e0


	//----- nvinfo : EIATTR_VRC_CTA_INIT_COUNT
	.align		4
.L_43:
        /*00d8*/ 	.byte	0x02, 0x4a
        /*00da*/ 	.byte	0x80
	.zero		1


	//----- nvinfo : EIATTR_SYSCALL_OFFSETS
	.align		4
        /*00dc*/ 	.byte	0x04, 0x46
        /*00de*/ 	.short	(.L_45 - .L_44)


	//   ....[0]....
.L_44:
        /*00e0*/ 	.word	0x00006230


	//   ....[1]....
        /*00e4*/ 	.word	0x00006370


	//   ....[2]....
        /*00e8*/ 	.word	0x00006c00


	//   ....[3]....
        /*00ec*/ 	.word	0x00008200


	//----- nvinfo : EIATTR_MBARRIER_INSTR_OFFSETS
	.align		4
.L_45:
        /*00f0*/ 	.byte	0x04, 0x39
        /*00f2*/ 	.short	(.L_47 - .L_46)


	//   ....[0]....
.L_46:
        /*00f4*/ 	.word	0x00000630
        /*00f8*/ 	.word	0x000000ff
        /*00fc*/ 	.word	0x00000000
        /*0100*/ 	.short	0x0100
        /*0102*/ 	.byte	0x04
	.zero		1


	//   ....[1]....
        /*0104*/ 	.word	0x00000640
        /*0108*/ 	.word	0x000000ff
        /*010c*/ 	.word	0x000000c0
        /*0110*/ 	.short	0x0100
        /*0112*/ 	.byte	0x04
	.zero		1


	//   ....[2]....
        /*0114*/ 	.word	0x00000650
        /*0118*/ 	.word	0x000000ff
        /*011c*/ 	.word	0x00000008
        /*0120*/ 	.short	0x0100
        /*0122*/ 	.byte	0x04
	.zero		1


	//   ....[3]....
        /*0124*/ 	.word	0x00000660
        /*0128*/ 	.word	0x000000ff
        /*012c*/ 	.word	0x000000c8
        /*0130*/ 	.short	0x0100
        /*0132*/ 	.byte	0x04
	.zero		1


	//   ....[4]....
        /*0134*/ 	.word	0x00000670
        /*0138*/ 	.word	0x000000ff
        /*013c*/ 	.word	0x00000010
        /*0140*/ 	.short	0x0100
        /*0142*/ 	.byte	0x04
	.zero		1


	//   ....[5]....
        /*0144*/ 	.word	0x00000680
        /*0148*/ 	.word	0x000000ff
        /*014c*/ 	.word	0x000000d0
        /*0150*/ 	.short	0x0100
        /*0152*/ 	.byte	0x04
	.zero		1


	//   ....[6]....
        /*0154*/ 	.word	0x00000690
        /*0158*/ 	.word	0x000000ff
        /*015c*/ 	.word	0x00000018
        /*0160*/ 	.short	0x0100
        /*0162*/ 	.byte	0x04
	.zero		1


	//   ....[7]....
        /*0164*/ 	.word	0x000006a0
        /*0168*/ 	.word	0x000000ff
        /*016c*/ 	.word	0x000000d8
        /*0170*/ 	.short	0x0100
        /*0172*/ 	.byte	0x04
	.zero		1


	//   ....[8]....
        /*0174*/ 	.word	0x000006b0
        /*0178*/ 	.word	0x000000ff
        /*017c*/ 	.word	0x00000020
        /*0180*/ 	.short	0x0100
        /*0182*/ 	.byte	0x04
	.zero		1


	//   ....[9]....
        /*0184*/ 	.word	0x000006c0
        /*0188*/ 	.word	0x000000ff
        /*018c*/ 	.word	0x000000e0
        /*0190*/ 	.short	0x0100
        /*0192*/ 	.byte	0x04
	.zero		1


	//   ....[10]....
        /*0194*/ 	.word	0x000006d0
        /*0198*/ 	.word	0x000000ff
        /*019c*/ 	.word	0x00000028
        /*01a0*/ 	.short	0x0100
        /*01a2*/ 	.byte	0x04
	.zero		1


	//   ....[11]....
        /*01a4*/ 	.word	0x000006e0
        /*01a8*/ 	.word	0x000000ff
        /*01ac*/ 	.word	0x000000e8
        /*01b0*/ 	.short	0x0100
        /*01b2*/ 	.byte	0x04
	.zero		1


	//   ....[12]....
        /*01b4*/ 	.word	0x000006f0
        /*01b8*/ 	.word	0x000000ff
        /*01bc*/ 	.word	0x00000030
        /*01c0*/ 	.short	0x0100
        /*01c2*/ 	.byte	0x04
	.zero		1


	//   ....[13]....
        /*01c4*/ 	.word	0x00000700
        /*01c8*/ 	.word	0x000000ff
        /*01cc*/ 	.word	0x000000f0
        /*01d0*/ 	.short	0x0100
        /*01d2*/ 	.byte	0x04
	.zero		1


	//   ....[14]....
        /*01d4*/ 	.word	0x00000710
        /*01d8*/ 	.word	0x000000ff
        /*01dc*/ 	.word	0x00000038
        /*01e0*/ 	.short	0x0100
        /*01e2*/ 	.byte	0x04
	.zero		1


	//   ....[15]....
        /*01e4*/ 	.word	0x00000720
        /*01e8*/ 	.word	0x000000ff
        /*01ec*/ 	.word	0x000000f8
        /*01f0*/ 	.short	0x0100
        /*01f2*/ 	.byte	0x04
	.zero		1


	//   ....[16]....
        /*01f4*/ 	.word	0x00000730
        /*01f8*/ 	.word	0x000000ff
        /*01fc*/ 	.word	0x00000040
        /*0200*/ 	.short	0x0100
        /*0202*/ 	.byte	0x04
	.zero		1


	//   ....[17]....
        /*0204*/ 	.word	0x00000740
        /*0208*/ 	.word	0x000000ff
        /*020c*/ 	.word	0x00000100
        /*0210*/ 	.short	0x0100
        /*0212*/ 	.byte	0x04
	.zero		1


	//   ....[18]....
        /*0214*/ 	.word	0x00000750
        /*0218*/ 	.word	0x000000ff
        /*021c*/ 	.word	0x00000048
        /*0220*/ 	.short	0x0100
        /*0222*/ 	.byte	0x04
	.zero		1


	//   ....[19]....
        /*0224*/ 	.word	0x00000760
        /*0228*/ 	.word	0x000000ff
        /*022c*/ 	.word	0x00000108
        /*0230*/ 	.short	0x0100
        /*0232*/ 	.byte	0x04
	.zero		1


	//   ....[20]....
        /*0234*/ 	.word	0x00000770
        /*0238*/ 	.word	0x000000ff
        /*023c*/ 	.word	0x00000050
        /*0240*/ 	.short	0x0100
        /*0242*/ 	.byte	0x04
	.zero		1


	//   ....[21]....
        /*0244*/ 	.word	0x00000780
        /*0248*/ 	.word	0x000000ff
        /*024c*/ 	.word	0x00000110
        /*0250*/ 	.short	0x0100
        /*0252*/ 	.byte	0x04
	.zero		1


	//   ....[22]....
        /*0254*/ 	.word	0x00000790
        /*0258*/ 	.word	0x000000ff
        /*025c*/ 	.word	0x00000058
        /*0260*/ 	.short	0x0100
        /*0262*/ 	.byte	0x04
	.zero		1


	//   ....[23]....
        /*0264*/ 	.word	0x000007a0
        /*0268*/ 	.word	0x000000ff
        /*026c*/ 	.word	0x00000118
        /*0270*/ 	.short	0x0100
        /*0272*/ 	.byte	0x04
	.zero		1


	//   ....[24]....
        /*0274*/ 	.word	0x000007b0
        /*0278*/ 	.word	0x000000ff
        /*027c*/ 	.word	0x00000060
        /*0280*/ 	.short	0x0100
        /*0282*/ 	.byte	0x04
	.zero		1


	//   ....[25]....
        /*0284*/ 	.word	0x000007c0
        /*0288*/ 	.word	0x000000ff
        /*028c*/ 	.word	0x00000120
        /*0290*/ 	.short	0x0100
        /*0292*/ 	.byte	0x04
	.zero		1


	//   ....[26]....
        /*0294*/ 	.word	0x000007d0
        /*0298*/ 	.word	0x000000ff
        /*029c*/ 	.word	0x00000068
        /*02a0*/ 	.short	0x0100
        /*02a2*/ 	.byte	0x04
	.zero		1


	//   ....[27]....
        /*02a4*/ 	.word	0x000007e0
        /*02a8*/ 	.word	0x000000ff
        /*02ac*/ 	.word	0x00000128
        /*02b0*/ 	.short	0x0100
        /*02b2*/ 	.byte	0x04
	.zero		1


	//   ....[28]....
        /*02b4*/ 	.word	0x000007f0
        /*02b8*/ 	.word	0x000000ff
        /*02bc*/ 	.word	0x00000070
        /*02c0*/ 	.short	0x0100
        /*02c2*/ 	.byte	0x04
	.zero		1


	//   ....[29]....
        /*02c4*/ 	.word	0x00000800
        /*02c8*/ 	.word	0x000000ff
        /*02cc*/ 	.word	0x00000130
        /*02d0*/ 	.short	0x0100
        /*02d2*/ 	.byte	0x04
	.zero		1


	//   ....[30]....
        /*02d4*/ 	.word	0x00000810
        /*02d8*/ 	.word	0x000000ff
        /*02dc*/ 	.word	0x00000078
        /*02e0*/ 	.short	0x0100
        /*02e2*/ 	.byte	0x04
	.zero		1


	//   ....[31]....
        /*02e4*/ 	.word	0x00000820
        /*02e8*/ 	.word	0x000000ff
        /*02ec*/ 	.word	0x00000138
        /*02f0*/ 	.short	0x0100
        /*02f2*/ 	.byte	0x04
	.zero		1


	//   ....[32]....
        /*02f4*/ 	.word	0x00000830
        /*02f8*/ 	.word	0x000000ff
        /*02fc*/ 	.word	0x00000080
        /*0300*/ 	.short	0x0100
        /*0302*/ 	.byte	0x04
	.zero		1


	//   ....[33]....
        /*0304*/ 	.word	0x00000840
        /*0308*/ 	.word	0x000000ff
        /*030c*/ 	.word	0x00000140
        /*0310*/ 	.short	0x0100
        /*0312*/ 	.byte	0x04
	.zero		1


	//   ....[34]....
        /*0314*/ 	.word	0x00000850
        /*0318*/ 	.word	0x000000ff
        /*031c*/ 	.word	0x00000088
        /*0320*/ 	.short	0x0100
        /*0322*/ 	.byte	0x04
	.zero		1


	//   ....[35]....
        /*0324*/ 	.word	0x00000860
        /*0328*/ 	.word	0x000000ff
        /*032c*/ 	.word	0x00000148
        /*0330*/ 	.short	0x0100
        /*0332*/ 	.byte	0x04
	.zero		1


	//   ....[36]....
        /*0334*/ 	.word	0x00000870
        /*0338*/ 	.word	0x000000ff
        /*033c*/ 	.word	0x00000090
        /*0340*/ 	.short	0x0100
        /*0342*/ 	.byte	0x04
	.zero		1


	//   ....[37]....
        /*0344*/ 	.word	0x00000880
        /*0348*/ 	.word	0x000000ff
        /*034c*/ 	.word	0x00000150
        /*0350*/ 	.short	0x0100
        /*0352*/ 	.byte	0x04
	.zero		1


	//   ....[38]....
        /*0354*/ 	.word	0x00000890
        /*0358*/ 	.word	0x000000ff
        /*035c*/ 	.word	0x00000098
        /*0360*/ 	.short	0x0100
        /*0362*/ 	.byte	0x04
	.zero		1


	//   ....[39]....
        /*0364*/ 	.word	0x000008a0
        /*0368*/ 	.word	0x000000ff
        /*036c*/ 	.word	0x00000158
        /*0370*/ 	.short	0x0100
        /*0372*/ 	.byte	0x04
	.zero		1


	//   ....[40]....
        /*0374*/ 	.word	0x000008b0
        /*0378*/ 	.word	0x000000ff
        /*037c*/ 	.word	0x000000a0
        /*0380*/ 	.short	0x0100
        /*0382*/ 	.byte	0x04
	.zero		1


	//   ....[41]....
        /*0384*/ 	.word	0x000008c0
        /*0388*/ 	.word	0x000000ff
        /*038c*/ 	.word	0x00000160
        /*0390*/ 	.short	0x0100
        /*0392*/ 	.byte	0x04
	.zero		1


	//   ....[42]....
        /*0394*/ 	.word	0x000008d0
        /*0398*/ 	.word	0x000000ff
        /*039c*/ 	.word	0x000000a8
        /*03a0*/ 	.short	0x0100
        /*03a2*/ 	.byte	0x04
	.zero		1


	//   ....[43]....
        /*03a4*/ 	.word	0x000008e0
        /*03a8*/ 	.word	0x000000ff
        /*03ac*/ 	.word	0x00000168
        /*03b0*/ 	.short	0x0100
        /*03b2*/ 	.byte	0x04
	.zero		1


	//   ....[44]....
        /*03b4*/ 	.word	0x000008f0
        /*03b8*/ 	.word	0x000000ff
        /*03bc*/ 	.word	0x000000b0
        /*03c0*/ 	.short	0x0100
        /*03c2*/ 	.byte	0x04
	.zero		1


	//   ....[45]....
        /*03c4*/ 	.word	0x00000900
        /*03c8*/ 	.word	0x000000ff
        /*03cc*/ 	.word	0x00000170
        /*03d0*/ 	.short	0x0100
        /*03d2*/ 	.byte	0x04
	.zero		1


	//   ....[46]....
        /*03d4*/ 	.word	0x00000910
        /*03d8*/ 	.word	0x000000ff
        /*03dc*/ 	.word	0x000000b8
        /*03e0*/ 	.short	0x0100
        /*03e2*/ 	.byte	0x04
	.zero		1


	//   ....[47]....
        /*03e4*/ 	.word	0x00000920
        /*03e8*/ 	.word	0x000000ff
        /*03ec*/ 	.word	0x00000178
        /*03f0*/ 	.short	0x0100
        /*03f2*/ 	.byte	0x04
	.zero		1


	//   ....[48]....
        /*03f4*/ 	.word	0x00000a60
        /*03f8*/ 	.word	0x000000ff
        /*03fc*/ 	.word	0x00000180
        /*0400*/ 	.short	0x0100
        /*0402*/ 	.byte	0x04
	.zero		1


	//   ....[49]....
        /*0404*/ 	.word	0x00000a70
        /*0408*/ 	.word	0x000000ff
        /*040c*/ 	.word	0x00000190
        /*0410*/ 	.short	0x0100
        /*0412*/ 	.byte	0x04
	.zero		1


	//   ....[50]....
        /*0414*/ 	.word	0x00000a80
        /*0418*/ 	.word	0x000000ff
        /*041c*/ 	.word	0x00000188
        /*0420*/ 	.short	0x0100
        /*0422*/ 	.byte	0x04
	.zero		1


	//   ....[51]....
        /*0424*/ 	.word	0x00000a90
        /*0428*/ 	.word	0x000000ff
        /*042c*/ 	.word	0x00000198
        /*0430*/ 	.short	0x0100
        /*0432*/ 	.byte	0x04
	.zero		1


	//   ....[52]....
        /*0434*/ 	.word	0x00000b80
        /*0438*/ 	.word	0x000000ff
        /*043c*/ 	.word	0x000001a0
        /*0440*/ 	.short	0x0100
        /*0442*/ 	.byte	0x06
	.zero		1


	//   ....[53]....
        /*0444*/ 	.word	0x00000b90
        /*0448*/ 	.word	0x000000ff
        /*044c*/ 	.word	0x000001a8
        /*0450*/ 	.short	0x0100
        /*0452*/ 	.byte	0x06
	.zero		1


	//   ....[54]....
        /*0454*/ 	.word	0x00000cd0
        /*0458*/ 	.word	0x000000ff
        /*045c*/ 	.word	0x000001b0
        /*0460*/ 	.short	0x0100
        /*0462*/ 	.byte	0x06
	.zero		1


	//   ....[55]....
        /*0464*/ 	.word	0x00000ce0
        /*0468*/ 	.word	0x000000ff
        /*046c*/ 	.word	0x000001c0
        /*0470*/ 	.short	0x0100
        /*0472*/ 	.byte	0x06
	.zero		1


	//   ....[56]....
        /*0474*/ 	.word	0x00000cf0
        /*0478*/ 	.word	0x000000ff
        /*047c*/ 	.word	0x000001b8
        /*0480*/ 	.short	0x0100
        /*0482*/ 	.byte	0x06
	.zero		1


	//   ....[57]....
        /*0484*/ 	.word	0x00000d00
        /*0488*/ 	.word	0x000000ff
        /*048c*/ 	.word	0x000001c8
        /*0490*/ 	.short	0x0100
        /*0492*/ 	.byte	0x06
	.zero		1


	//   ....[58]....
        /*0494*/ 	.word	0x00000e30
        /*0498*/ 	.word	0x000000ff
        /*049c*/ 	.word	0x000001d0
        /*04a0*/ 	.short	0x0100
        /*04a2*/ 	.byte	0x04
	.zero		1


	//   ....[59]....
        /*04a4*/ 	.word	0x00000e40
        /*04a8*/ 	.word	0x000000ff
        /*04ac*/ 	.word	0x000001f0
        /*04b0*/ 	.short	0x0100
        /*04b2*/ 	.byte	0x04
	.zero		1


	//   ....[60]....
        /*04b4*/ 	.word	0x00000e50
        /*04b8*/ 	.word	0x000000ff
        /*04bc*/ 	.word	0x000001d8
        /*04c0*/ 	.short	0x0100
        /*04c2*/ 	.byte	0x04
	.zero		1


	//   ....[61]....
        /*04c4*/ 	.word	0x00000e60
        /*04c8*/ 	.word	0x000000ff
        /*04cc*/ 	.word	0x000001f8
        /*04d0*/ 	.short	0x0100
        /*04d2*/ 	.byte	0x04
	.zero		1


	//   ....[62]....
        /*04d4*/ 	.word	0x00000e70
        /*04d8*/ 	.word	0x000000ff
        /*04dc*/ 	.word	0x000001e0
        /*04e0*/ 	.short	0x0100
        /*04e2*/ 	.byte	0x04
	.zero		1


	//   ....[63]....
        /*04e4*/ 	.word	0x00000e80
        /*04e8*/ 	.word	0x000000ff
        /*04ec*/ 	.word	0x00000200
        /*04f0*/ 	.short	0x0100
        /*04f2*/ 	.byte	0x04
	.zero		1


	//   ....[64]....
        /*04f4*/ 	.word	0x00000e90
        /*04f8*/ 	.word	0x000000ff
        /*04fc*/ 	.word	0x000001e8
        /*0500*/ 	.short	0x0100
        /*0502*/ 	.byte	0x04
	.zero		1


	//   ....[65]....
        /*0504*/ 	.word	0x00000ea0
        /*0508*/ 	.word	0x000000ff
        /*050c*/ 	.word	0x00000208
        /*0510*/ 	.short	0x0100
        /*0512*/ 	.byte	0x04
	.zero		1


	//   ....[66]....
        /*0514*/ 	.word	0x00000f90
        /*0518*/ 	.word	0x000000ff
        /*051c*/ 	.word	0x00000210
        /*0520*/ 	.short	0x0100
        /*0522*/ 	.byte	0x04
	.zero		1


	//   ....[67]....
        /*0524*/ 	.word	0x00000fa0
        /*0528*/ 	.word	0x000000ff
        /*052c*/ 	.word	0x00000220
        /*0530*/ 	.short	0x0100
        /*0532*/ 	.byte	0x04
	.zero		1


	//   ....[68]....
        /*0534*/ 	.word	0x00000fb0
        /*0538*/ 	.word	0x000000ff
        /*053c*/ 	.word	0x00000218
        /*0540*/ 	.short	0x0100
        /*0542*/ 	.byte	0x04
	.zero		1


	//   ....[69]....
        /*0544*/ 	.word	0x00000fc0
        /*0548*/ 	.word	0x000000ff
        /*054c*/ 	.word	0x00000228
        /*0550*/ 	.short	0x0100
        /*0552*/ 	.byte	0x04
	.zero		1


	//   ....[70]....
        /*0554*/ 	.word	0x00001b00
        /*0558*/ 	.word	0x00000003
        /*055c*/ 	.word	0x00000220
        /*0560*/ 	.short	0x010a
        /*0562*/ 	.byte	0xff
	.zero		1


	//   ....[71]....
        /*0564*/ 	.word	0x00001b30
        /*0568*/ 	.word	0x00000003
        /*056c*/ 	.word	0x00000210
        /*0570*/ 	.short	0x0101
        /*0572*/ 	.byte	0xff
	.zero		1


	//   ....[72]....
        /*0574*/ 	.word	0x00001c00
        /*0578*/ 	.word	0x000000ff
        /*057c*/ 	.word	0x000000c0
        /*0580*/ 	.short	0x010a
        /*0582*/ 	.byte	0x04
	.zero		1


	//   ....[73]....
        /*0584*/ 	.word	0x00001c80
        /*0588*/ 	.word	0x000000ff
        /*058c*/ 	.word	0x000000c0
        /*0590*/ 	.short	0x010a
        /*0592*/ 	.byte	0x21
	.zero		1


	//   ....[74]....
        /*0594*/ 	.word	0x00001e20
        /*0598*/ 	.word	0x000000ff
        /*059c*/ 	.word	0x000000c0
        /*05a0*/ 	.short	0x010a
        /*05a2*/ 	.byte	0x08
	.zero		1


	//   ....[75]....
        /*05a4*/ 	.word	0x00001f30
        /*05a8*/ 	.word	0x000000ff
        /*05ac*/ 	.word	0x000001a8
        /*05b0*/ 	.short	0x0101
        /*05b2*/ 	.byte	0x06
	.zero		1


	//   ....[76]....
        /*05b4*/ 	.word	0x00001f50
        /*05b8*/ 	.word	0x000000ff
        /*05bc*/ 	.word	0x000000c0
        /*05c0*/ 	.short	0x010a
        /*05c2*/ 	.byte	0x04
	.zero		1


	//   ....[77]....
        /*05c4*/ 	.word	0x00001fd0
        /*05c8*/ 	.word	0x000000ff
        /*05cc*/ 	.word	0x000000c0
        /*05d0*/ 	.short	0x010a
        /*05d2*/ 	.byte	0x11
	.zero		1


	//   ....[78]....
        /*05d4*/ 	.word	0x00002170
        /*05d8*/ 	.word	0x000000ff
        /*05dc*/ 	.word	0x000000c0
        /*05e0*/ 	.short	0x010a
        /*05e2*/ 	.byte	0x07
	.zero		1


	//   ....[79]....
        /*05e4*/ 	.word	0x000022b0
        /*05e8*/ 	.word	0x00000003
        /*05ec*/ 	.word	0x000001b0
        /*05f0*/ 	.short	0x010a
        /*05f2*/ 	.byte	0xff
	.zero		1


	//   ....[80]....
        /*05f4*/ 	.word	0x00002400
        /*05f8*/ 	.word	0x00000000
        /*05fc*/ 	.word	0x00000000
        /*0600*/ 	.short	0x0101
        /*0602*/ 	.byte	0xff
	.zero		1


	//   ....[81]....
        /*0604*/ 	.word	0x000029b0
        /*0608*/ 	.word	0x000000ff
        /*060c*/ 	.word	0x00000000
        /*0610*/ 	.short	0x010a
        /*0612*/ 	.byte	0x04
	.zero		1


	//   ....[82]....
        /*0614*/ 	.word	0x00002a40
        /*0618*/ 	.word	0x000000ff
        /*061c*/ 	.word	0x00000000
        /*0620*/ 	.short	0x010a
        /*0622*/ 	.byte	0x05
	.zero		1


	//   ....[83]....
        /*0624*/ 	.word	0x00002ad0
        /*0628*/ 	.word	0x000000ff
        /*062c*/ 	.word	0x00000000
        /*0630*/ 	.short	0x010a
        /*0632*/ 	.byte	0x05
	.zero		1


	//   ....[84]....
        /*0634*/ 	.word	0x00002b60
        /*0638*/ 	.word	0x000000ff
        /*063c*/ 	.word	0x00000000
        /*0640*/ 	.short	0x010a
        /*0642*/ 	.byte	0x05
	.zero		1


	//   ....[85]....
        /*0644*/ 	.word	0x00002bf0
        /*0648*/ 	.word	0x000000ff
        /*064c*/ 	.word	0x00000000
        /*0650*/ 	.short	0x010a
        /*0652*/ 	.byte	0x05
	.zero		1


	//   ....[86]....
        /*0654*/ 	.word	0x00002c80
        /*0658*/ 	.word	0x000000ff
        /*065c*/ 	.word	0x00000000
        /*0660*/ 	.short	0x010a
        /*0662*/ 	.byte	0x05
	.zero		1


	//   ....[87]....
        /*0664*/ 	.word	0x00002d10
        /*0668*/ 	.word	0x000000ff
        /*066c*/ 	.word	0x00000000
        /*0670*/ 	.short	0x010a
        /*0672*/ 	.byte	0x05
	.zero		1


	//   ....[88]....
        /*0674*/ 	.word	0x00002da0
        /*0678*/ 	.word	0x000000ff
        /*067c*/ 	.word	0x00000000
        /*0680*/ 	.short	0x010a
        /*0682*/ 	.byte	0x05
	.zero		1


	//   ....[89]....
        /*0684*/ 	.word	0x00002e30
        /*0688*/ 	.word	0x000000ff
        /*068c*/ 	.word	0x00000000
        /*0690*/ 	.short	0x010a
        /*0692*/ 	.byte	0x05
	.zero		1


	//   ....[90]....
        /*0694*/ 	.word	0x00002ec0
        /*0698*/ 	.word	0x000000ff
        /*069c*/ 	.word	0x00000000
        /*06a0*/ 	.short	0x010a
        /*06a2*/ 	.byte	0x05
	.zero		1


	//   ....[91]....
        /*06a4*/ 	.word	0x00002f50
        /*06a8*/ 	.word	0x000000ff
        /*06ac*/ 	.word	0x00000000
        /*06b0*/ 	.short	0x010a
        /*06b2*/ 	.byte	0x05
	.zero		1


	//   ....[92]....
        /*06b4*/ 	.word	0x00002fe0
        /*06b8*/ 	.word	0x000000ff
        /*06bc*/ 	.word	0x00000000
        /*06c0*/ 	.short	0x010a
        /*06c2*/ 	.byte	0x05
	.zero		1


	//   ....[93]....
        /*06c4*/ 	.word	0x00003070
        /*06c8*/ 	.word	0x000000ff
        /*06cc*/ 	.word	0x00000000
        /*06d0*/ 	.short	0x010a
        /*06d2*/ 	.byte	0x05
	.zero		1


	//   ....[94]....
        /*06d4*/ 	.word	0x00003100
        /*06d8*/ 	.word	0x000000ff
        /*06dc*/ 	.word	0x00000000
        /*06e0*/ 	.short	0x010a
        /*06e2*/ 	.byte	0x05
	.zero		1


	//   ....[95]....
        /*06e4*/ 	.word	0x00003190
        /*06e8*/ 	.word	0x000000ff
        /*06ec*/ 	.word	0x00000000
        /*06f0*/ 	.short	0x010a
        /*06f2*/ 	.byte	0x05
	.zero		1


	//   ....[96]....
        /*06f4*/ 	.word	0x00003220
        /*06f8*/ 	.word	0x000000ff
        /*06fc*/ 	.word	0x00000000
        /*0700*/ 	.short	0x010a
        /*0702*/ 	.byte	0x05
	.zero		1


	//   ....[97]....
        /*0704*/ 	.word	0x000032b0
        /*0708*/ 	.word	0x000000ff
        /*070c*/ 	.word	0x00000000
        /*0710*/ 	.short	0x010a
        /*0712*/ 	.byte	0x05
	.zero		1


	//   ....[98]....
        /*0714*/ 	.word	0x00003340
        /*0718*/ 	.word	0x000000ff
        /*071c*/ 	.word	0x00000000
        /*0720*/ 	.short	0x010a
        /*0722*/ 	.byte	0x05
	.zero		1


	//   ....[99]....
        /*0724*/ 	.word	0x000033d0
        /*0728*/ 	.word	0x000000ff
        /*072c*/ 	.word	0x00000000
        /*0730*/ 	.short	0x010a
        /*0732*/ 	.byte	0x05
	.zero		1


	//   ....[100]....
        /*0734*/ 	.word	0x00003460
        /*0738*/ 	.word	0x000000ff
        /*073c*/ 	.word	0x00000000
        /*0740*/ 	.short	0x010a
        /*0742*/ 	.byte	0x05
	.zero		1


	//   ....[101]....
        /*0744*/ 	.word	0x000034f0
        /*0748*/ 	.word	0x000000ff
        /*074c*/ 	.word	0x00000000
        /*0750*/ 	.short	0x010a
        /*0752*/ 	.byte	0x05
	.zero		1


	//   ....[102]....
        /*0754*/ 	.word	0x00003580
        /*0758*/ 	.word	0x000000ff
        /*075c*/ 	.word	0x00000000
        /*0760*/ 	.short	0x010a
        /*0762*/ 	.byte	0x05
	.zero		1


	//   ....[103]....
        /*0764*/ 	.word	0x00003610
        /*0768*/ 	.word	0x000000ff
        /*076c*/ 	.word	0x00000000
        /*0770*/ 	.short	0x010a
        /*0772*/ 	.byte	0x05
	.zero		1


	//   ....[104]....
        /*0774*/ 	.word	0x000036b0
        /*0778*/ 	.word	0x00000000
        /*077c*/ 	.word	0x00000000
        /*0780*/ 	.short	0x010a
        /*0782*/ 	.byte	0xff
	.zero		1


	//   ....[105]....
        /*0784*/ 	.word	0x000037d0
        /*0788*/ 	.word	0x00000002
        /*078c*/ 	.word	0x00000210
        /*0790*/ 	.short	0x010a
        /*0792*/ 	.byte	0xff
	.zero		1


	//   ....[106]....
        /*0794*/ 	.word	0x00003830
        /*0798*/ 	.word	0x00000004
        /*079c*/ 	.word	0x00000000
        /*07a0*/ 	.short	0x0101
        /*07a2*/ 	.byte	0xff
	.zero		1


	//   ....[107]....
        /*07a4*/ 	.word	0x00003850
        /*07a8*/ 	.word	0x000000ff
        /*07ac*/ 	.word	0x000001c0
        /*07b0*/ 	.short	0x010a
        /*07b2*/ 	.byte	0x04
	.zero		1


	//   ....[108]....
        /*07b4*/ 	.word	0x00003970
        /*07b8*/ 	.word	0x00000002
        /*07bc*/ 	.word	0x000001b0
        /*07c0*/ 	.short	0x010a
        /*07c2*/ 	.byte	0xff
	.zero		1


	//   ....[109]....
        /*07c4*/ 	.word	0x00003a80
        /*07c8*/ 	.word	0x00000002
        /*07cc*/ 	.word	0x00000000
        /*07d0*/ 	.short	0x0101
        /*07d2*/ 	.byte	0xff
	.zero		1


	//   ....[110]....
        /*07d4*/ 	.word	0x00003b10
        /*07d8*/ 	.word	0x000000ff
        /*07dc*/ 	.word	0x000001c0
        /*07e0*/ 	.short	0x0106
        /*07e2*/ 	.byte	0x04
	.zero		1


	//   ....[111]....
        /*07e4*/ 	.word	0x00003b30
        /*07e8*/ 	.word	0x000000ff
        /*07ec*/ 	.word	0x000001c0
        /*07f0*/ 	.short	0x010a
        /*07f2*/ 	.byte	0x04
	.zero		1


	//   ....[112]....
        /*07f4*/ 	.word	0x00003bc0
        /*07f8*/ 	.word	0x000000ff
        /*07fc*/ 	.word	0x000001c0
        /*0800*/ 	.short	0x0106
        /*0802*/ 	.byte	0x07
	.zero		1


	//   ....[113]....
        /*0804*/ 	.word	0x00003c00
        /*0808*/ 	.word	0x00000000
        /*080c*/ 	.word	0x000001c0
        /*0810*/ 	.short	0x010a
        /*0812*/ 	.byte	0xff
	.zero		1


	//   ....[114]....
        /*0814*/ 	.word	0x000040f0
        /*0818*/ 	.word	0x00000000
        /*081c*/ 	.word	0x000001b0
        /*0820*/ 	.short	0x010a
        /*0822*/ 	.byte	0xff
	.zero		1


	//   ....[115]....
        /*0824*/ 	.word	0x000041f0
        /*0828*/ 	.word	0x00000003
        /*082c*/ 	.word	0x00000000
        /*0830*/ 	.short	0x0101
        /*0832*/ 	.byte	0xff
	.zero		1


	//   ....[116]....
        /*0834*/ 	.word	0x00004200
        /*0838*/ 	.word	0x000000ff
        /*083c*/ 	.word	0x00000000
        /*0840*/ 	.short	0x010a
        /*0842*/ 	.byte	0x04
	.zero		1


	//   ....[117]....
        /*0844*/ 	.word	0x00004220
        /*0848*/ 	.word	0x000000ff
        /*084c*/ 	.word	0x000001f0
        /*0850*/ 	.short	0x010a
        /*0852*/ 	.byte	0x12
	.zero		1


	//   ....[118]....
        /*0854*/ 	.word	0x00004300
        /*0858*/ 	.word	0x000000ff
        /*085c*/ 	.word	0x00000000
        /*0860*/ 	.short	0x010a
        /*0862*/ 	.byte	0x06
	.zero		1


	//   ....[119]....
        /*0864*/ 	.word	0x00004400
        /*0868*/ 	.word	0x000000ff
        /*086c*/ 	.word	0x00000000
        /*0870*/ 	.short	0x010a
        /*0872*/ 	.byte	0x04
	.zero		1


	//   ....[120]....
        /*0874*/ 	.word	0x000045e0
        /*0878*/ 	.word	0x000000ff
        /*087c*/ 	.word	0x00000000
        /*0880*/ 	.short	0x010a
        /*0882*/ 	.byte	0x04
	.zero		1


	//   ....[121]....
        /*0884*/ 	.word	0x00004670
        /*0888*/ 	.word	0x000000ff
        /*088c*/ 	.word	0x00000000
        /*0890*/ 	.short	0x010a
        /*0892*/ 	.byte	0x05
	.zero		1


	//   ....[122]....
        /*0894*/ 	.word	0x00004700
        /*0898*/ 	.word	0x000000ff
        /*089c*/ 	.word	0x00000000
        /*08a0*/ 	.short	0x010a
        /*08a2*/ 	.byte	0x05
	.zero		1


	//   ....[123]....
        /*08a4*/ 	.word	0x00004790
        /*08a8*/ 	.word	0x000000ff
        /*08ac*/ 	.word	0x00000000
        /*08b0*/ 	.short	0x010a
        /*08b2*/ 	.byte	0x04
	.zero		1


	//   ....[124]....
        /*08b4*/ 	.word	0x00004c40
        /*08b8*/ 	.word	0x0000000c
        /*08bc*/ 	.word	0x000001b0
        /*08c0*/ 	.short	0x010a
        /*08c2*/ 	.byte	0xff
	.zero		1


	//   ....[125]....
        /*08c4*/ 	.word	0x00004db0
        /*08c8*/ 	.word	0x00000000
        /*08cc*/ 	.word	0x00000000
        /*08d0*/ 	.short	0x0101
        /*08d2*/ 	.byte	0xff
	.zero		1


	//   ....[126]....
        /*08d4*/ 	.word	0x00005240
        /*08d8*/ 	.word	0x000000ff
        /*08dc*/ 	.word	0x000001a8
        /*08e0*/ 	.short	0x010a
        /*08e2*/ 	.byte	0x15
	.zero		1


	//   ....[127]....
        /*08e4*/ 	.word	0x000053c0
        /*08e8*/ 	.word	0x000000ff
        /*08ec*/ 	.word	0x00000190
        /*08f0*/ 	.short	0x010a
        /*08f2*/ 	.byte	0x15
	.zero		1


	//   ....[128]....
        /*08f4*/ 	.word	0x00005540
        /*08f8*/ 	.word	0x000000ff
        /*08fc*/ 	.word	0x00000180
        /*0900*/ 	.short	0x010b
        /*0902*/ 	.byte	0x15
	.zero		1


	//   ....[129]....
        /*0904*/ 	.word	0x00005550
        /*0908*/ 	.word	0x000000ff
        /*090c*/ 	.word	0x00000000
        /*0910*/ 	.short	0x0101
        /*0912*/ 	.byte	0x06
	.zero		1


	//   ....[130]....
        /*0914*/ 	.word	0x00005560
        /*0918*/ 	.word	0x000000ff
        /*091c*/ 	.word	0x00000198
        /*0920*/ 	.short	0x010a
        /*0922*/ 	.byte	0x15
	.zero		1


	//   ....[131]....
        /*0924*/ 	.word	0x00005750
        /*0928*/ 	.word	0x000000ff
        /*092c*/ 	.word	0x00000188
        /*0930*/ 	.short	0x010b
        /*0932*/ 	.byte	0x15
	.zero		1


	//   ....[132]....
        /*0934*/ 	.word	0x00005760
        /*0938*/ 	.word	0x000000ff
        /*093c*/ 	.word	0x00000000
        /*0940*/ 	.short	0x0101
        /*0942*/ 	.byte	0x21
	.zero		1


	//   ....[133]....
        /*0944*/ 	.word	0x00005790
        /*0948*/ 	.word	0x000000ff
        /*094c*/ 	.word	0x00000190
        /*0950*/ 	.short	0x010a
        /*0952*/ 	.byte	0x15
	.zero		1


	//   ....[134]....
        /*0954*/ 	.word	0x000057d0
        /*0958*/ 	.word	0x00000000
        /*095c*/ 	.word	0x00000198
        /*0960*/ 	.short	0x010a
        /*0962*/ 	.byte	0xff
	.zero		1


	//   ....[135]....
        /*0964*/ 	.word	0x00005ad0
        /*0968*/ 	.word	0x00000003
        /*096c*/ 	.word	0x000001b0
        /*0970*/ 	.short	0x010a
        /*0972*/ 	.byte	0xff
	.zero		1


	//   ....[136]....
        /*0974*/ 	.word	0x00005c50
        /*0978*/ 	.word	0x00000000
        /*097c*/ 	.word	0x00000000
        /*0980*/ 	.short	0x0101
        /*0982*/ 	.byte	0xff
	.zero		1


	//   ....[137]....
        /*0984*/ 	.word	0x000067a0
        /*0988*/ 	.word	0x00000003
        /*098c*/ 	.word	0x00000180
        /*0990*/ 	.short	0x010a
        /*0992*/ 	.byte	0xff
	.zero		1


	//   ....[138]....
        /*0994*/ 	.word	0x000067e0
        /*0998*/ 	.word	0x0000004e
        /*099c*/ 	.word	0x000001d0
        /*09a0*/ 	.short	0x010a
        /*09a2*/ 	.byte	0xff
	.zero		1


	//   ....[139]....
        /*09a4*/ 	.word	0x00006920
        /*09a8*/ 	.word	0x00000003
        /*09ac*/ 	.word	0x00000180
        /*09b0*/ 	.short	0x010a
        /*09b2*/ 	.byte	0xff
	.zero		1


	//   ....[140]....
        /*09b4*/ 	.word	0x00006a80
        /*09b8*/ 	.word	0x00000000
        /*09bc*/ 	.word	0x00000000
        /*09c0*/ 	.short	0x0101
        /*09c2*/ 	.byte	0xff
	.zero		1


	//   ....[141]....
        /*09c4*/ 	.word	0x00006ae0
        /*09c8*/ 	.word	0x0000004e
        /*09cc*/ 	.word	0x000001d0
        /*09d0*/ 	.short	0x010a
        /*09d2*/ 	.byte	0xff
	.zero		1


	//   ....[142]....
        /*09d4*/ 	.word	0x00007e70
        /*09d8*/ 	.word	0x0000006f
        /*09dc*/ 	.word	0x00000180
        /*09e0*/ 	.short	0x010a
        /*09e2*/ 	.byte	0xff
	.zero		1


	//   ....[143]....
        /*09e4*/ 	.word	0x00007f40
        /*09e8*/ 	.word	0x0000006f
        /*09ec*/ 	.word	0x00000180
        /*09f0*/ 	.short	0x010a
        /*09f2*/ 	.byte	0xff
	.zero		1


	//   ....[144]....
        /*09f4*/ 	.word	0x000080a0
        /*09f8*/ 	.word	0x00000000
        /*09fc*/ 	.word	0x00000000
        /*0a00*/ 	.short	0x0101
        /*0a02*/ 	.byte	0xff
	.zero		1


	//   ....[145]....
        /*0a04*/ 	.word	0x00008400
        /*0a08*/ 	.word	0x000000ff
        /*0a0c*/ 	.word	0x00000000
        /*0a10*/ 	.short	0x0101
        /*0a12*/ 	.byte	0x04
	.zero		1


	//   ....[146]....
        /*0a14*/ 	.word	0x00009620
        /*0a18*/ 	.word	0x00000003
        /*0a1c*/ 	.word	0x00000220
        /*0a20*/ 	.short	0x010a
        /*0a22*/ 	.byte	0xff
	.zero		1


	//   ....[147]....
        /*0a24*/ 	.word	0x00009680
        /*0a28*/ 	.word	0x00000000
        /*0a2c*/ 	.word	0x000000c0
        /*0a30*/ 	.short	0x010a
        /*0a32*/ 	.byte	0xff
	.zero		1


	//   ....[148]....
        /*0a34*/ 	.word	0x000096e0
        /*0a38*/ 	.word	0x00000000
        /*0a3c*/ 	.word	0x000000c0
        /*0a40*/ 	.short	0x010a
        /*0a42*/ 	.byte	0xff
	.zero		1


	//   ....[149]....
        /*0a44*/ 	.word	0x00009730
        /*0a48*/ 	.word	0x00000003
        /*0a4c*/ 	.word	0x000001b0
        /*0a50*/ 	.short	0x010a
        /*0a52*/ 	.byte	0xff
	.zero		1


	//   ....[150]....
        /*0a54*/ 	.word	0x00009790
        /*0a58*/ 	.word	0x00000000
        /*0a5c*/ 	.word	0x00000000
        /*0a60*/ 	.short	0x010a
        /*0a62*/ 	.byte	0xff
	.zero		1


	//   ....[151]....
        /*0a64*/ 	.word	0x000097f0
        /*0a68*/ 	.word	0x00000000
        /*0a6c*/ 	.word	0x00000000
        /*0a70*/ 	.short	0x010a
        /*0a72*/ 	.byte	0xff
	.zero		1


	//   ....[152]....
        /*0a74*/ 	.word	0x00009850
        /*0a78*/ 	.word	0x00000000
        /*0a7c*/ 	.word	0x00000000
        /*0a80*/ 	.short	0x010a
        /*0a82*/ 	.byte	0xff
	.zero		1


	//   ....[153]....
        /*0a84*/ 	.word	0x000098b0
        /*0a88*/ 	.word	0x00000000
        /*0a8c*/ 	.word	0x00000000
        /*0a90*/ 	.short	0x010a
        /*0a92*/ 	.byte	0xff
	.zero		1


	//   ....[154]....
        /*0a94*/ 	.word	0x00009910
        /*0a98*/ 	.word	0x00000000
        /*0a9c*/ 	.word	0x00000000
        /*0aa0*/ 	.short	0x010a
        /*0aa2*/ 	.byte	0xff
	.zero		1


	//   ....[155]....
        /*0aa4*/ 	.word	0x00009970
        /*0aa8*/ 	.word	0x00000000
        /*0aac*/ 	.word	0x00000000
        /*0ab0*/ 	.short	0x010a
        /*0ab2*/ 	.byte	0xff
	.zero		1


	//   ....[156]....
        /*0ab4*/ 	.word	0x000099d0
        /*0ab8*/ 	.word	0x00000000
        /*0abc*/ 	.word	0x00000000
        /*0ac0*/ 	.short	0x010a
        /*0ac2*/ 	.byte	0xff
	.zero		1


	//   ....[157]....
        /*0ac4*/ 	.word	0x00009a30
        /*0ac8*/ 	.word	0x00000000
        /*0acc*/ 	.word	0x00000000
        /*0ad0*/ 	.short	0x010a
        /*0ad2*/ 	.byte	0xff
	.zero		1


	//   ....[158]....
        /*0ad4*/ 	.word	0x00009a90
        /*0ad8*/ 	.word	0x00000000
        /*0adc*/ 	.word	0x00000000
        /*0ae0*/ 	.short	0x010a
        /*0ae2*/ 	.byte	0xff
	.zero		1


	//   ....[159]....
        /*0ae4*/ 	.word	0x00009af0
        /*0ae8*/ 	.word	0x00000000
        /*0aec*/ 	.word	0x00000000
        /*0af0*/ 	.short	0x010a
        /*0af2*/ 	.byte	0xff
	.zero		1


	//   ....[160]....
        /*0af4*/ 	.word	0x00009b50
        /*0af8*/ 	.word	0x00000000
        /*0afc*/ 	.word	0x00000000
        /*0b00*/ 	.short	0x010a
        /*0b02*/ 	.byte	0xff
	.zero		1


	//   ....[161]....
        /*0b04*/ 	.word	0x00009bb0
        /*0b08*/ 	.word	0x00000000
        /*0b0c*/ 	.word	0x00000000
        /*0b10*/ 	.short	0x010a
        /*0b12*/ 	.byte	0xff
	.zero		1


	//   ....[162]....
        /*0b14*/ 	.word	0x00009c10
        /*0b18*/ 	.word	0x00000000
        /*0b1c*/ 	.word	0x00000000
        /*0b20*/ 	.short	0x010a
        /*0b22*/ 	.byte	0xff
	.zero		1


	//   ....[163]....
        /*0b24*/ 	.word	0x00009c70
        /*0b28*/ 	.word	0x00000000
        /*0b2c*/ 	.word	0x00000000
        /*0b30*/ 	.short	0x010a
        /*0b32*/ 	.byte	0xff
	.zero		1


	//   ....[164]....
        /*0b34*/ 	.word	0x00009cd0
        /*0b38*/ 	.word	0x00000000
        /*0b3c*/ 	.word	0x00000000
        /*0b40*/ 	.short	0x010a
        /*0b42*/ 	.byte	0xff
	.zero		1


	//   ....[165]....
        /*0b44*/ 	.word	0x00009d30
        /*0b48*/ 	.word	0x00000000
        /*0b4c*/ 	.word	0x00000000
        /*0b50*/ 	.short	0x010a
        /*0b52*/ 	.byte	0xff
	.zero		1


	//   ....[166]....
        /*0b54*/ 	.word	0x00009d90
        /*0b58*/ 	.word	0x00000000
        /*0b5c*/ 	.word	0x00000000
        /*0b60*/ 	.short	0x010a
        /*0b62*/ 	.byte	0xff
	.zero		1


	//   ....[167]....
        /*0b64*/ 	.word	0x00009df0
        /*0b68*/ 	.word	0x00000000
        /*0b6c*/ 	.word	0x00000000
        /*0b70*/ 	.short	0x010a
        /*0b72*/ 	.byte	0xff
	.zero		1


	//   ....[168]....
        /*0b74*/ 	.word	0x00009e50
        /*0b78*/ 	.word	0x00000000
        /*0b7c*/ 	.word	0x00000000
        /*0b80*/ 	.short	0x010a
        /*0b82*/ 	.byte	0xff
	.zero		1


	//   ....[169]....
        /*0b84*/ 	.word	0x00009eb0
        /*0b88*/ 	.word	0x00000000
        /*0b8c*/ 	.word	0x00000000
        /*0b90*/ 	.short	0x010a
        /*0b92*/ 	.byte	0xff
	.zero		1


	//   ....[170]....
        /*0b94*/ 	.word	0x00009f10
        /*0b98*/ 	.word	0x00000000
        /*0b9c*/ 	.word	0x00000000
        /*0ba0*/ 	.short	0x010a
        /*0ba2*/ 	.byte	0xff
	.zero		1


	//   ....[171]....
        /*0ba4*/ 	.word	0x00009f70
        /*0ba8*/ 	.word	0x00000000
        /*0bac*/ 	.word	0x00000000
        /*0bb0*/ 	.short	0x010a
        /*0bb2*/ 	.byte	0xff
	.zero		1


	//   ....[172]....
        /*0bb4*/ 	.word	0x00009fd0
        /*0bb8*/ 	.word	0x00000000
        /*0bbc*/ 	.word	0x00000000
        /*0bc0*/ 	.short	0x010a
        /*0bc2*/ 	.byte	0xff
	.zero		1


	//   ....[173]....
        /*0bc4*/ 	.word	0x0000a020
        /*0bc8*/ 	.word	0x00000002
        /*0bcc*/ 	.word	0x00000210
        /*0bd0*/ 	.short	0x010a
        /*0bd2*/ 	.byte	0xff
	.zero		1


	//   ....[174]....
        /*0bd4*/ 	.word	0x0000a080
        /*0bd8*/ 	.word	0x00000002
        /*0bdc*/ 	.word	0x000001c0
        /*0be0*/ 	.short	0x010a
        /*0be2*/ 	.byte	0xff
	.zero		1


	//   ....[175]....
        /*0be4*/ 	.word	0x0000a0d0
        /*0be8*/ 	.word	0x00000002
        /*0bec*/ 	.word	0x000001b0
        /*0bf0*/ 	.short	0x010a
        /*0bf2*/ 	.byte	0xff
	.zero		1


	//   ....[176]....
        /*0bf4*/ 	.word	0x0000a130
        /*0bf8*/ 	.word	0x00000000
        /*0bfc*/ 	.word	0x000001c0
        /*0c00*/ 	.short	0x010a
        /*0c02*/ 	.byte	0xff
	.zero		1


	//   ....[177]....
        /*0c04*/ 	.word	0x0000a180
        /*0c08*/ 	.word	0x00000000
        /*0c0c*/ 	.word	0x000001b0
        /*0c10*/ 	.short	0x010a
        /*0c12*/ 	.byte	0xff
	.zero		1


	//   ....[178]....
        /*0c14*/ 	.word	0x0000a1e0
        /*0c18*/ 	.word	0x00000003
        /*0c1c*/ 	.word	0x000001f0
        /*0c20*/ 	.short	0x010a
        /*0c22*/ 	.byte	0xff
	.zero		1


	//   ....[179]....
        /*0c24*/ 	.word	0x0000a240
        /*0c28*/ 	.word	0x00000000
        /*0c2c*/ 	.word	0x00000000
        /*0c30*/ 	.short	0x010a
        /*0c32*/ 	.byte	0xff
	.zero		1


	//   ....[180]....
        /*0c34*/ 	.word	0x0000a2a0
        /*0c38*/ 	.word	0x00000000
        /*0c3c*/ 	.word	0x00000000
        /*0c40*/ 	.short	0x010a
        /*0c42*/ 	.byte	0xff
	.zero		1


	//   ....[181]....
        /*0c44*/ 	.word	0x0000a300
        /*0c48*/ 	.word	0x00000000
        /*0c4c*/ 	.word	0x00000000
        /*0c50*/ 	.short	0x010a
        /*0c52*/ 	.byte	0xff
	.zero		1


	//   ....[182]....
        /*0c54*/ 	.word	0x0000a360
        /*0c58*/ 	.word	0x00000000
        /*0c5c*/ 	.word	0x00000000
        /*0c60*/ 	.short	0x010a
        /*0c62*/ 	.byte	0xff
	.zero		1


	//   ....[183]....
        /*0c64*/ 	.word	0x0000a3c0
        /*0c68*/ 	.word	0x00000000
        /*0c6c*/ 	.word	0x00000000
        /*0c70*/ 	.short	0x010a
        /*0c72*/ 	.byte	0xff
	.zero		1


	//   ....[184]....
        /*0c74*/ 	.word	0x0000a410
        /*0c78*/ 	.word	0x0000000c
        /*0c7c*/ 	.word	0x000001b0
        /*0c80*/ 	.short	0x010a
        /*0c82*/ 	.byte	0xff
	.zero		1


	//   ....[185]....
        /*0c84*/ 	.word	0x0000a470
        /*0c88*/ 	.word	0x00000000
        /*0c8c*/ 	.word	0x000001a8
        /*0c90*/ 	.short	0x010a
        /*0c92*/ 	.byte	0xff
	.zero		1


	//   ....[186]....
        /*0c94*/ 	.word	0x0000a4d0
        /*0c98*/ 	.word	0x00000000
        /*0c9c*/ 	.word	0x00000190
        /*0ca0*/ 	.short	0x010a
        /*0ca2*/ 	.byte	0xff
	.zero		1


	//   ....[187]....
        /*0ca4*/ 	.word	0x0000a530
        /*0ca8*/ 	.word	0x00000000
        /*0cac*/ 	.word	0x00000198
        /*0cb0*/ 	.short	0x010a
        /*0cb2*/ 	.byte	0xff
	.zero		1


	//   ....[188]....
        /*0cb4*/ 	.word	0x0000a590
        /*0cb8*/ 	.word	0x00000000
        /*0cbc*/ 	.word	0x00000190
        /*0cc0*/ 	.short	0x010a
        /*0cc2*/ 	.byte	0xff
	.zero		1


	//   ....[189]....
        /*0cc4*/ 	.word	0x0000a5e0
        /*0cc8*/ 	.word	0x00000003
        /*0ccc*/ 	.word	0x000001b0
        /*0cd0*/ 	.short	0x010a
        /*0cd2*/ 	.byte	0xff
	.zero		1


	//   ....[190]....
        /*0cd4*/ 	.word	0x0000a630
        /*0cd8*/ 	.word	0x00000003
        /*0cdc*/ 	.word	0x00000180
        /*0ce0*/ 	.short	0x010a
        /*0ce2*/ 	.byte	0xff
	.zero		1


	//   ....[191]....
        /*0ce4*/ 	.word	0x0000a680
        /*0ce8*/ 	.word	0x0000004e
        /*0cec*/ 	.word	0x000001d0
        /*0cf0*/ 	.short	0x010a
        /*0cf2*/ 	.byte	0xff
	.zero		1


	//   ....[192]....
        /*0cf4*/ 	.word	0x0000a6d0
        /*0cf8*/ 	.word	0x0000006f
        /*0cfc*/ 	.word	0x00000180
        /*0d00*/ 	.short	0x010a
        /*0d02*/ 	.byte	0xff
	.zero		1


	//----- nvinfo : EIATTR_NUM_MBARRIERS
	.align		4
.L_47:
        /*0d04*/ 	.byte	0x03, 0x38
        /*0d06*/ 	.short	0x0046


	//----- nvinfo : EIATTR_EXIT_INSTR_OFFSETS
	.align		4
        /*0d08*/ 	.byte	0x04, 0x1c
        /*0d0a*/ 	.short	(.L_49 - .L_48)


	//   ....[0]....
.L_48:
        /*0d0c*/ 	.word	0x000036e0


	//   ....[1]....
        /*0d10*/ 	.word	0x00003bd0


	//   ....[2]....
        /*0d14*/ 	.word	0x00003c30


	//   ....[3]....
        /*0d18*/ 	.word	0x000049f0


	//   ....[4]....
        /*0d1c*/ 	.word	0x00005800


	//   ....[5]....
        /*0d20*/ 	.word	0x00005840


	//   ....[6]....
        /*0d24*/ 	.word	0x00009610


	//----- nvinfo : EIATTR_MAX_THREADS
	.align		4
.L_49:
        /*0d28*/ 	.byte	0x04, 0x05
        /*0d2a*/ 	.short	(.L_51 - .L_50)
.L_50:
        /*0d2c*/ 	.word	0x00000100
        /*0d30*/ 	.word	0x00000001
        /*0d34*/ 	.word	0x00000001


	//----- nvinfo : EIATTR_CRS_STACK_SIZE
	.align		4
.L_51:
        /*0d38*/ 	.byte	0x04, 0x1e
        /*0d3a*/ 	.short	(.L_53 - .L_52)
.L_52:
        /*0d3c*/ 	.word	0x00000000


	//----- nvinfo : EIATTR_CBANK_PARAM_SIZE
	.align		4
.L_53:
        /*0d40*/ 	.byte	0x03, 0x19
        /*0d42*/ 	.short	0x0800


	//----- nvinfo : EIATTR_PARAM_CBANK
	.align		4
        /*0d44*/ 	.byte	0x04, 0x0a
        /*0d46*/ 	.short	(.L_55 - .L_54)
	.align		4
.L_54:
        /*0d48*/ 	.word	index@(.nv.constant0._ZN7cutlass13device_kernelINS_4gemm6kernel13GemmUniversalIN4cute5tupleIJiiiiEEENS1_10collective13CollectiveMmaINS1_35MainloopSm100TmaUmmaWarpSpecializedILi24ELi2ELi4ENS5_IJNS4_1CILi1EEENSA_ILi2EEESB_EEEEENS5_IJNSA_ILi128EEESF_NSA_ILi32EEEEEEaNS5_IJlSB_lEEEaSI_NS4_8TiledMMAINS4_8MMA_AtomIJNS4_15SM100_MMA_S8_SSIaaiLi128ELi128ELNS4_4UMMA5MajorE0ELSN_0ELNSM_8SaturateE0EEEEEENS4_6LayoutINS5_IJSB_SB_SB_EEENS5_IJNSA_ILi0EEEST_ST_EEEEENS5_IJNS4_10UnderscoreESW_SW_EEEEENS4_23SM90_TMA_LOAD_MULTICASTENS4_14ComposedLayoutINS4_7SwizzleILi1ELi4ELi3EEENS4_18smem_ptr_flag_bitsILi8EEENSR_INS5_IJNSA_ILi8EEESG_EEENS5_IJSG_SB_EEEEEEEvNS4_8identityENS4_13SM90_TMA_LOADES19_vS1A_EENS_8epilogue10collective18CollectiveEpilogueINS1D_23Sm100TmaWarpSpecializedILi2ELi2ELi64ELb0ELb0EEEJSH_NS5_IJNSR_ISF_SB_EENSR_INSA_ILi64EEESB_EEEEEaSI_aSI_NS1D_6fusion15FusionCallbacksIS1H_NS1M_17LinearCombinationIaiaiLNS_15FloatRoundStyleE2EEESH_S1L_JEEENS4_5SM1004TMEM4LOAD26SM100_TMEM_LOAD_32dp32b64xES1B_NS10_INS11_ILi2ELi4ELi3EEES14_NSR_INS5_IJS15_S1J_EEENS5_IJS1J_SB_EEEEEEENS4_39AutoVectorizingCopyWithAssumedAlignmentILi128EEENS4_14SM90_TMA_STOREES20_S22_S22_EEEvvEEEEvNT_6ParamsE)
        /*0d4c*/ 	.short	0x0380
        /*0d4e*/ 	.short	0x0800


	//----- nvinfo : EIATTR_SW_WAR
	.align		4
.L_55:
        /*0d50*/ 	.byte	0x04, 0x36
        /*0d52*/ 	.short	(.L_57 - .L_56)
.L_56:
        /*0d54*/ 	.word	0x00000008
.L_57:


//--------------------- .nv.callgraph             --------------------------
	.section	.nv.callgraph,"",@"SHT_CUDA_CALLGRAPH"
	.align	4
	.sectionentsize	8
	.align		4
        /*0000*/ 	.word	0x00000000
	.align		4
        /*0004*/ 	.word	0xffffffff
	.align		4
        /*0008*/ 	.word	index@(_ZN7cutlass13device_kernelINS_4gemm6kernel13GemmUniversalIN4cute5tupleIJiiiiEEENS1_10collective13CollectiveMmaINS1_35MainloopSm100TmaUmmaWarpSpecializedILi24ELi2ELi4ENS5_IJNS4_1CILi1EEENSA_ILi2EEESB_EEEEENS5_IJNSA_ILi128EEESF_NSA_ILi32EEEEEEaNS5_IJlSB_lEEEaSI_NS4_8TiledMMAINS4_8MMA_AtomIJNS4_15SM100_MMA_S8_SSIaaiLi128ELi128ELNS4_4UMMA5MajorE0ELSN_0ELNSM_8SaturateE0EEEEEENS4_6LayoutINS5_IJSB_SB_SB_EEENS5_IJNSA_ILi0EEEST_ST_EEEEENS5_IJNS4_10UnderscoreESW_SW_EEEEENS4_23SM90_TMA_LOAD_MULTICASTENS4_14ComposedLayoutINS4_7SwizzleILi1ELi4ELi3EEENS4_18smem_ptr_flag_bitsILi8EEENSR_INS5_IJNSA_ILi8EEESG_EEENS5_IJSG_SB_EEEEEEEvNS4_8identityENS4_13SM90_TMA_LOADES19_vS1A_EENS_8epilogue10collective18CollectiveEpilogueINS1D_23Sm100TmaWarpSpecializedILi2ELi2ELi64ELb0ELb0EEEJSH_NS5_IJNSR_ISF_SB_EENSR_INSA_ILi64EEESB_EEEEEaSI_aSI_NS1D_6fusion15FusionCallbacksIS1H_NS1M_17LinearCombinationIaiaiLNS_15FloatRoundStyleE2EEESH_S1L_JEEENS4_5SM1004TMEM4LOAD26SM100_TMEM_LOAD_32dp32b64xES1B_NS10_INS11_ILi2ELi4ELi3EEES14_NSR_INS5_IJS15_S1J_EEENS5_IJS1J_SB_EEEEEEENS4_39AutoVectorizingCopyWithAssumedAlignmentILi128EEENS4_14SM90_TMA_STOREES20_S22_S22_EEEvvEEEEvNT_6ParamsE)
	.align		4
        /*000c*/ 	.word	index@(__assertfail)
	.align		4
        /*0010*/ 	.word	0x00000000
	.align		4
        /*0014*/ 	.word	0xfffffffe
	.align		4
        /*0018*/ 	.word	0x00000000
	.align		4
        /*001c*/ 	.word	0xfffffffd
	.align		4
        /*0020*/ 	.word	0x00000000
	.align		4
        /*0024*/ 	.word	0xfffffffc


//--------------------- .nv.constant4             --------------------------
	.section	.nv.constant4,"a",@progbits
	.align	8
	.align		8
.nv.constant4:
        /*0000*/ 	.dword	__assertfail
	.align		8
        /*0008*/ 	.dword	__unnamed_1
	.align		8
        /*0010*/ 	.dword	__unnamed_2
	.align		8
        /*0018*/ 	.dword	_ZN39_INTERNAL_632fab0b_4_k_cu_dd30a21a_91854cuda3std3__45__cpo5beginE
	.align		8
        /*0020*/ 	.dword	_ZN39_INTERNAL_632fab0b_4_k_cu_dd30a21a_91854cuda3std3__45__cpo3endE
	.align		8
        /*0028*/ 	.dword	_ZN39_INTERNAL_632fab0b_4_k_cu_dd30a21a_91854cuda3std3__45__cpo6cbeginE
	.align		8
        /*0030*/ 	.dword	_ZN39_INTERNAL_632fab0b_4_k_cu_dd30a21a_91854cuda3std3__45__cpo4cendE
	.align		8
        /*0038*/ 	.dword	_ZN39_INTERNAL_632fab0b_4_k_cu_dd30a21a_91854cuda3std3__441_GLOBAL__N__632fab0b_4_k_cu_dd30a21a_91856ignoreE
	.align		8
        /*0040*/ 	.dword	_ZN39_INTERNAL_632fab0b_4_k_cu_dd30a21a_91854cuda3std3__419piecewise_constructE
	.align		8
        /*0048*/ 	.dword	_ZN39_INTERNAL_632fab0b_4_k_cu_dd30a21a_91854cuda3std3__48in_placeE
	.align		8
        /*0050*/ 	.dword	_ZN39_INTERNAL_632fab0b_4_k_cu_dd30a21a_91854cuda3std6ranges3__45__cpo4swapE
	.align		8
        /*0058*/ 	.dword	_ZN39_INTERNAL_632fab0b_4_k_cu_dd30a21a_91854cuda3std6ranges3__45__cpo9iter_moveE
	.align		8
        /*0060*/ 	.dword	_ZN39_INTERNAL_632fab0b_4_k_cu_dd30a21a_91854cute7productE
	.align		8
        /*0068*/ 	.dword	_ZN39_INTERNAL_632fab0b_4_k_cu_dd30a21a_91854cute1_E
	.align		8
        /*0070*/ 	.dword	$str$25
	.align		8
        /*0078*/ 	.dword	$str$26
	.align		8
        /*0080*/ 	.dword	$str$27
	.align		8
        /*0088*/ 	.dword	$str$28


//--------------------- .text._ZN7cutlass13device_kernelINS_4gemm6kernel13GemmUniversalIN4cute5tupleIJiiiiEEENS1_10collective13CollectiveMmaINS1_35MainloopSm100TmaUmmaWarpSpecializedILi24ELi2ELi4ENS5_IJNS4_1CILi1EEENSA_ILi2EEESB_EEEEENS5_IJNSA_ILi128EEESF_NSA_ILi32EEEEEEaNS5_IJlSB_lEEEaSI_NS4_8TiledMMAINS4_8MMA_AtomIJNS4_15SM100_MMA_S8_SSIaaiLi128ELi128ELNS4_4UMMA5MajorE0ELSN_0ELNSM_8SaturateE0EEEEEENS4_6LayoutINS5_IJSB_SB_SB_EEENS5_IJNSA_ILi0EEEST_ST_EEEEENS5_IJNS4_10UnderscoreESW_SW_EEEEENS4_23SM90_TMA_LOAD_MULTICASTENS4_14ComposedLayoutINS4_7SwizzleILi1ELi4ELi3EEENS4_18smem_ptr_flag_bitsILi8EEENSR_INS5_IJNSA_ILi8EEESG_EEENS5_IJSG_SB_EEEEEEEvNS4_8identityENS4_13SM90_TMA_LOADES19_vS1A_EENS_8epilogue10collective18CollectiveEpilogueINS1D_23Sm100TmaWarpSpecializedILi2ELi2ELi64ELb0ELb0EEEJSH_NS5_IJNSR_ISF_SB_EENSR_INSA_ILi64EEESB_EEEEEaSI_aSI_NS1D_6fusion15FusionCallbacksIS1H_NS1M_17LinearCombinationIaiaiLNS_15FloatRoundStyleE2EEESH_S1L_JEEENS4_5SM1004TMEM4LOAD26SM100_TMEM_LOAD_32dp32b64xES1B_NS10_INS11_ILi2ELi4ELi3EEES14_NSR_INS5_IJS15_S1J_EEENS5_IJS1J_SB_EEEEEEENS4_39AutoVectorizingCopyWithAssumedAlignmentILi128EEENS4_14SM90_TMA_STOREES20_S22_S22_EEEvvEEEEvNT_6ParamsE --------------------------
	.section	.text._ZN7cutlass13device_kernelINS_4gemm6kernel13GemmUniversalIN4cute5tupleIJiiiiEEENS1_10collective13CollectiveMmaINS1_35MainloopSm100TmaUmmaWarpSpecializedILi24ELi2ELi4ENS5_IJNS4_1CILi1EEENSA_ILi2EEESB_EEEEENS5_IJNSA_ILi128EEESF_NSA_ILi32EEEEEEaNS5_IJlSB_lEEEaSI_NS4_8TiledMMAINS4_8MMA_AtomIJNS4_15SM100_MMA_S8_SSIaaiLi128ELi128ELNS4_4UMMA5MajorE0ELSN_0ELNSM_8SaturateE0EEEEEENS4_6LayoutINS5_IJSB_SB_SB_EEENS5_IJNSA_ILi0EEEST_ST_EEEEENS5_IJNS4_10UnderscoreESW_SW_EEEEENS4_23SM90_TMA_LOAD_MULTICASTENS4_14ComposedLayoutINS4_7SwizzleILi1ELi4ELi3EEENS4_18smem_ptr_flag_bitsILi8EEENSR_INS5_IJNSA_ILi8EEESG_EEENS5_IJSG_SB_EEEEEEEvNS4_8identityENS4_13SM90_TMA_LOADES19_vS1A_EENS_8epilogue10collective18CollectiveEpilogueINS1D_23Sm100TmaWarpSpecializedILi2ELi2ELi64ELb0ELb0EEEJSH_NS5_IJNSR_ISF_SB_EENSR_INSA_ILi64EEESB_EEEEEaSI_aSI_NS1D_6fusion15FusionCallbacksIS1H_NS1M_17LinearCombinationIaiaiLNS_15FloatRoundStyleE2EEESH_S1L_JEEENS4_5SM1004TMEM4LOAD26SM100_TMEM_LOAD_32dp32b64xES1B_NS10_INS11_ILi2ELi4ELi3EEES14_NSR_INS5_IJS15_S1J_EEENS5_IJS1J_SB_EEEEEEENS4_39AutoVectorizingCopyWithAssumedAlignmentILi128EEENS4_14SM90_TMA_STOREES20_S22_S22_EEEvvEEEEvNT_6ParamsE,"ax",@progbits
	.align	128
.text._ZN7cutlass13device_kernelINS_4gemm6kernel13GemmUniversalIN4cute5tupleIJiiiiEEENS1_10collective13CollectiveMmaINS1_35MainloopSm100TmaUmmaWarpSpecializedILi24ELi2ELi4ENS5_IJNS4_1CILi1EEENSA_ILi2EEESB_EEEEENS5_IJNSA_ILi128EEESF_NSA_ILi32EEEEEEaNS5_IJlSB_lEEEaSI_NS4_8TiledMMAINS4_8MMA_AtomIJNS4_15SM100_MMA_S8_SSIaaiLi128ELi128ELNS4_4UMMA5MajorE0ELSN_0ELNSM_8SaturateE0EEEEEENS4_6LayoutINS5_IJSB_SB_SB_EEENS5_IJNSA_ILi0EEEST_ST_EEEEENS5_IJNS4_10UnderscoreESW_SW_EEEEENS4_23SM90_TMA_LOAD_MULTICASTENS4_14ComposedLayoutINS4_7SwizzleILi1ELi4ELi3EEENS4_18smem_ptr_flag_bitsILi8EEENSR_INS5_IJNSA_ILi8EEESG_EEENS5_IJSG_SB_EEEEEEEvNS4_8identityENS4_13SM90_TMA_LOADES19_vS1A_EENS_8epilogue10collective18CollectiveEpilogueINS1D_23Sm100TmaWarpSpecializedILi2ELi2ELi64ELb0ELb0EEEJSH_NS5_IJNSR_ISF_SB_EENSR_INSA_ILi64EEESB_EEEEEaSI_aSI_NS1D_6fusion15FusionCallbacksIS1H_NS1M_17LinearCombinationIaiaiLNS_15FloatRoundStyleE2EEESH_S1L_JEEENS4_5SM1004TMEM4LOAD26SM100_TMEM_LOAD_32dp32b64xES1B_NS10_INS11_ILi2ELi4ELi3EEES14_NSR_INS5_IJS15_S1J_EEENS5_IJS1J_SB_EEEEEEENS4_39AutoVectorizingCopyWithAssumedAlignmentILi128EEENS4_14SM90_TMA_STOREES20_S22_S22_EEEvvEEEEvNT_6ParamsE:
        .type           _ZN7cutlass13device_kernelINS_4gemm6kernel13GemmUniversalIN4cute5tupleIJiiiiEEENS1_10collective13CollectiveMmaINS1_35MainloopSm100TmaUmmaWarpSpecializedILi24ELi2ELi4ENS5_IJNS4_1CILi1EEENSA_ILi2EEESB_EEEEENS5_IJNSA_ILi128EEESF_NSA_ILi32EEEEEEaNS5_IJlSB_lEEEaSI_NS4_8TiledMMAINS4_8MMA_AtomIJNS4_15SM100_MMA_S8_SSIaaiLi128ELi128ELNS4_4UMMA5MajorE0ELSN_0ELNSM_8SaturateE0EEEEEENS4_6LayoutINS5_IJSB_SB_SB_EEENS5_IJNSA_ILi0EEEST_ST_EEEEENS5_IJNS4_10UnderscoreESW_SW_EEEEENS4_23SM90_TMA_LOAD_MULTICASTENS4_14ComposedLayoutINS4_7SwizzleILi1ELi4ELi3EEENS4_18smem_ptr_flag_bitsILi8EEENSR_INS5_IJNSA_ILi8EEESG_EEENS5_IJSG_SB_EEEEEEEvNS4_8identityENS4_13SM90_TMA_LOADES19_vS1A_EENS_8epilogue10collective18CollectiveEpilogueINS1D_23Sm100TmaWarpSpecializedILi2ELi2ELi64ELb0ELb0EEEJSH_NS5_IJNSR_ISF_SB_EENSR_INSA_ILi64EEESB_EEEEEaSI_aSI_NS1D_6fusion15FusionCallbacksIS1H_NS1M_17LinearCombinationIaiaiLNS_15FloatRoundStyleE2EEESH_S1L_JEEENS4_5SM1004TMEM4LOAD26SM100_TMEM_LOAD_32dp32b64xES1B_NS10_INS11_ILi2ELi4ELi3EEES14_NSR_INS5_IJS15_S1J_EEENS5_IJS1J_SB_EEEEEEENS4_39AutoVectorizingCopyWithAssumedAlignmentILi128EEENS4_14SM90_TMA_STOREES20_S22_S22_EEEvvEEEEvNT_6ParamsE,@function
        .size           _ZN7cutlass13device_kernelINS_4gemm6kernel13GemmUniversalIN4cute5tupleIJiiiiEEENS1_10collective13CollectiveMmaINS1_35MainloopSm100TmaUmmaWarpSpecializedILi24ELi2ELi4ENS5_IJNS4_1CILi1EEENSA_ILi2EEESB_EEEEENS5_IJNSA_ILi128EEESF_NSA_ILi32EEEEEEaNS5_IJlSB_lEEEaSI_NS4_8TiledMMAINS4_8MMA_AtomIJNS4_15SM100_MMA_S8_SSIaaiLi128ELi128ELNS4_4UMMA5MajorE0ELSN_0ELNSM_8SaturateE0EEEEEENS4_6LayoutINS5_IJSB_SB_SB_EEENS5_IJNSA_ILi0EEEST_ST_EEEEENS5_IJNS4_10UnderscoreESW_SW_EEEEENS4_23SM90_TMA_LOAD_MULTICASTENS4_14ComposedLayoutINS4_7SwizzleILi1ELi4ELi3EEENS4_18smem_ptr_flag_bitsILi8EEENSR_INS5_IJNSA_ILi8EEESG_EEENS5_IJSG_SB_EEEEEEEvNS4_8identityENS4_13SM90_TMA_LOADES19_vS1A_EENS_8epilogue10collective18CollectiveEpilogueINS1D_23Sm100TmaWarpSpecializedILi2ELi2ELi64ELb0ELb0EEEJSH_NS5_IJNSR_ISF_SB_EENSR_INSA_ILi64EEESB_EEEEEaSI_aSI_NS1D_6fusion15FusionCallbacksIS1H_NS1M_17LinearCombinationIaiaiLNS_15FloatRoundStyleE2EEESH_S1L_JEEENS4_5SM1004TMEM4LOAD26SM100_TMEM_LOAD_32dp32b64xES1B_NS10_INS11_ILi2ELi4ELi3EEES14_NSR_INS5_IJS15_S1J_EEENS5_IJS1J_SB_EEEEEEENS4_39AutoVectorizingCopyWithAssumedAlignmentILi128EEENS4_14SM90_TMA_STOREES20_S22_S22_EEEvvEEEEvNT_6ParamsE,(.L_x_210 - _ZN7cutlass13device_kernelINS_4gemm6kernel13GemmUniversalIN4cute5tupleIJiiiiEEENS1_10collective13CollectiveMmaINS1_35MainloopSm100TmaUmmaWarpSpecializedILi24ELi2ELi4ENS5_IJNS4_1CILi1EEENSA_ILi2EEESB_EEEEENS5_IJNSA_ILi128EEESF_NSA_ILi32EEEEEEaNS5_IJlSB_lEEEaSI_NS4_8TiledMMAINS4_8MMA_AtomIJNS4_15SM100_MMA_S8_SSIaaiLi128ELi128ELNS4_4UMMA5MajorE0ELSN_0ELNSM_8SaturateE0EEEEEENS4_6LayoutINS5_IJSB_SB_SB_EEENS5_IJNSA_ILi0EEEST_ST_EEEEENS5_IJNS4_10UnderscoreESW_SW_EEEEENS4_23SM90_TMA_LOAD_MULTICASTENS4_14ComposedLayoutINS4_7SwizzleILi1ELi4ELi3EEENS4_18smem_ptr_flag_bitsILi8EEENSR_INS5_IJNSA_ILi8EEESG_EEENS5_IJSG_SB_EEEEEEEvNS4_8identityENS4_13SM90_TMA_LOADES19_vS1A_EENS_8epilogue10collective18CollectiveEpilogueINS1D_23Sm100TmaWarpSpecializedILi2ELi2ELi64ELb0ELb0EEEJSH_NS5_IJNSR_ISF_SB_EENSR_INSA_ILi64EEESB_EEEEEaSI_aSI_NS1D_6fusion15FusionCallbacksIS1H_NS1M_17LinearCombinationIaiaiLNS_15FloatRoundStyleE2EEESH_S1L_JEEENS4_5SM1004TMEM4LOAD26SM100_TMEM_LOAD_32dp32b64xES1B_NS10_INS11_ILi2ELi4ELi3EEES14_NSR_INS5_IJS15_S1J_EEENS5_IJS1J_SB_EEEEEEENS4_39AutoVectorizingCopyWithAssumedAlignmentILi128EEENS4_14SM90_TMA_STOREES20_S22_S22_EEEvvEEEEvNT_6ParamsE)
        .other          _ZN7cutlass13device_kernelINS_4gemm6kernel13GemmUniversalIN4cute5tupleIJiiiiEEENS1_10collective13CollectiveMmaINS1_35MainloopSm100TmaUmmaWarpSpecializedILi24ELi2ELi4ENS5_IJNS4_1CILi1EEENSA_ILi2EEESB_EEEEENS5_IJNSA_ILi128EEESF_NSA_ILi32EEEEEEaNS5_IJlSB_lEEEaSI_NS4_8TiledMMAINS4_8MMA_AtomIJNS4_15SM100_MMA_S8_SSIaaiLi128ELi128ELNS4_4UMMA5MajorE0ELSN_0ELNSM_8SaturateE0EEEEEENS4_6LayoutINS5_IJSB_SB_SB_EEENS5_IJNSA_ILi0EEEST_ST_EEEEENS5_IJNS4_10UnderscoreESW_SW_EEEEENS4_23SM90_TMA_LOAD_MULTICASTENS4_14ComposedLayoutINS4_7SwizzleILi1ELi4ELi3EEENS4_18smem_ptr_flag_bitsILi8EEENSR_INS5_IJNSA_ILi8EEESG_EEENS5_IJSG_SB_EEEEEEEvNS4_8identityENS4_13SM90_TMA_LOADES19_vS1A_EENS_8epilogue10collective18CollectiveEpilogueINS1D_23Sm100TmaWarpSpecializedILi2ELi2ELi64ELb0ELb0EEEJSH_NS5_IJNSR_ISF_SB_EENSR_INSA_ILi64EEESB_EEEEEaSI_aSI_NS1D_6fusion15FusionCallbacksIS1H_NS1M_17LinearCombinationIaiaiLNS_15FloatRoundStyleE2EEESH_S1L_JEEENS4_5SM1004TMEM4LOAD26SM100_TMEM_LOAD_32dp32b64xES1B_NS10_INS11_ILi2ELi4ELi3EEES14_NSR_INS5_IJS15_S1J_EEENS5_IJS1J_SB_EEEEEEENS4_39AutoVectorizingCopyWithAssumedAlignmentILi128EEENS4_14SM90_TMA_STOREES20_S22_S22_EEEvvEEEEvNT_6ParamsE,@"STO_CUDA_ENTRY STV_DEFAULT"
_ZN7cutlass13device_kernelINS_4gemm6kernel13GemmUniversalIN4cute5tupleIJiiiiEEENS1_10collective13CollectiveMmaINS1_35MainloopSm100TmaUmmaWarpSpecializedILi24ELi2ELi4ENS5_IJNS4_1CILi1EEENSA_ILi2EEESB_EEEEENS5_IJNSA_ILi128EEESF_NSA_ILi32EEEEEEaNS5_IJlSB_lEEEaSI_NS4_8TiledMMAINS4_8MMA_AtomIJNS4_15SM100_MMA_S8_SSIaaiLi128ELi128ELNS4_4UMMA5MajorE0ELSN_0ELNSM_8SaturateE0EEEEEENS4_6LayoutINS5_IJSB_SB_SB_EEENS5_IJNSA_ILi0EEEST_ST_EEEEENS5_IJNS4_10UnderscoreESW_SW_EEEEENS4_23SM90_TMA_LOAD_MULTICASTENS4_14ComposedLayoutINS4_7SwizzleILi1ELi4ELi3EEENS4_18smem_ptr_flag_bitsILi8EEENSR_INS5_IJNSA_ILi8EEESG_EEENS5_IJSG_SB_EEEEEEEvNS4_8identityENS4_13SM90_TMA_LOADES19_vS1A_EENS_8epilogue10collective18CollectiveEpilogueINS1D_23Sm100TmaWarpSpecializedILi2ELi2ELi64ELb0ELb0EEEJSH_NS5_IJNSR_ISF_SB_EENSR_INSA_ILi64EEESB_EEEEEaSI_aSI_NS1D_6fusion15FusionCallbacksIS1H_NS1M_17LinearCombinationIaiaiLNS_15FloatRoundStyleE2EEESH_S1L_JEEENS4_5SM1004TMEM4LOAD26SM100_TMEM_LOAD_32dp32b64xES1B_NS10_INS11_ILi2ELi4ELi3EEES14_NSR_INS5_IJS15_S1J_EEENS5_IJS1J_SB_EEEEEEENS4_39AutoVectorizingCopyWithAssumedAlignmentILi128EEENS4_14SM90_TMA_STOREES20_S22_S22_EEEvvEEEEvNT_6ParamsE:
[----:B------:R-:W1:Y:S01]  /*0000*/  LDC R1, c[0x0][0x37c] ;  /* 0x0000df00ff017b82 */ /* 0x000e620000000800 */
[----:B------:R-:W2:Y:S01]  /*0010*/  S2R R158, SR_TID.X ;  /* 0x00000000009e7919 */ /* 0x000ea20000002100 */
[----:B------:R-:W3:Y:S01]  /*0020*/  LDCU.64 UR8, c[0x0][0x890] ;  /* 0x00011200ff0877ac */ /* 0x000ee20008000a00 */
[----:B------:R-:W-:Y:S02]  /*0030*/  PRMT R145, RZ, 0x7610, R145 ;  /* 0x00007610ff917816 */ /* 0x000fe40000000091 */
[----:B------:R-:W-:Y:S01]  /*0040*/  ELECT P3, URZ, PT ;  /* 0x0000000000ff782f */ /* 0x000fe20003860000 */
[----:B---3--:R-:W-:-:S04]  /*0050*/  UISETP.NE.U32.AND UP0, UPT, UR8, URZ, UPT ;  /* 0x000000ff0800728c */ /* 0x008fc8000bf05070 */
[----:B------:R-:W-:Y:S01]  /*0060*/  UISETP.NE.AND.EX UP0, UPT, UR9, URZ, UPT, UP0 ;  /* 0x000000ff0900728c */ /* 0x000fe2000bf05300 */
[----:B--2---:R-:W-:-:S05]  /*0070*/  SHF.R.U32.HI R146, RZ, 0x5, R158 ;  /* 0x00000005ff927819 */ /* 0x004fca000001169e */
[----:B------:R-:W2:Y:S02]  /*0080*/  SHFL.IDX PT, R0, R146, RZ, 0x1f ;  /* 0x00001fff92007589 */ /* 0x000ea400000e0000 */
[----:B--2---:R-:W-:Y:S01]  /*0090*/  R2UR UR17, R0 ;  /* 0x00000000001172ca */ /* 0x004fe200000e0000 */
[----:B-1----:R-:W-:-:S14]  /*00a0*/  BRA.U UP0, `(.L_x_0) ;  /* 0x0000000100307547 */ /* 0x002fdc000b800000 */
[----:B------:R-:W1:Y:S02]  /*00b0*/  LDCU.64 UR4, c[0x0][0x888] ;  /* 0x00011100ff0477ac */ /* 0x000e640008000a00 */
[----:B-1----:R-:W-:-:S04]  /*00c0*/  UISETP.NE.U32.AND UP0, UPT, UR4, URZ, UPT ;  /* 0x000000ff0400728c */ /* 0x002fc8000bf05070 */
[----:B------:R-:W-:-:S09]  /*00d0*/  UISETP.NE.AND.EX UP0, UPT, UR5, URZ, UPT, UP0 ;  /* 0x000000ff0500728c */ /* 0x000fd2000bf05300 */
[----:B------:R-:W-:Y:S05]  /*00e0*/  BRA.U !UP0, `(.L_x_1) ;  /* 0x0000000108147547 */ /* 0x000fea000b800000 */
[----:B------:R-:W1:Y:S01]  /*00f0*/  LDC.64 R72, c[0x0][0x888] ;  /* 0x00022200ff487b82 */ /* 0x000e620000000a00 */
[----:B------:R-:W1:Y:S02]  /*0100*/  LDCU.64 UR4, c[0x0][0x358] ;  /* 0x00006b00ff0477ac */ /* 0x000e640008000a00 */
[----:B-1----:R1:W5:Y:S01]  /*0110*/  LDG.E R72, desc[UR4][R72.64] ;  /* 0x0000000448487981 */ /* 0x002362000c1e1900 */
[----:B------:R-:W-:Y:S01]  /*0120*/  HFMA2 R145, -RZ, RZ, 0, 5.9604644775390625e-08 ;  /* 0x00000001ff917431 */ /* 0x000fe200000001ff */
[----:B------:R-:W-:Y:S05]  /*0130*/  BRA `(.L_x_0) ;  /* 0x00000000000c7947 */ /* 0x000fea0003800000 */
.L_x_1:
[----:B------:R-:W1:Y:S01]  /*0140*/  LDCU UR4, c[0x0][0x880] ;  /* 0x00011000ff0477ac */ /* 0x000e620008000800 */
[----:B------:R-:W-:Y:S01]  /*0150*/  HFMA2 R145, -RZ, RZ, 0, 5.9604644775390625e-08 ;  /* 0x00000001ff917431 */ /* 0x000fe200000001ff */
[----:B-1----:R-:W-:-:S07]  /*0160*/  MOV R72, UR4 ;  /* 0x0000000400487c02 */ /* 0x002fce0008000f00 */
.L_x_0:
[----:B------:R-:W2:Y:S02]  /*0170*/  LDCU.64 UR4, c[0x0][0x8b0] ;  /* 0x00011600ff0477ac */ /* 0x000ea40008000a00 */
[----:B--2---:R-:W-:-:S04]  /*0180*/  UISETP.NE.U32.AND UP0, UPT, UR4, URZ, UPT ;  /* 0x000000ff0400728c */ /* 0x004fc8000bf05070 */
[----:B------:R-:W-:-:S09]  /*0190*/  UISETP.NE.AND.EX UP0, UPT, UR5, URZ, UPT, UP0 ;  /* 0x000000ff0500728c */ /* 0x000fd2000bf05300 */
[----:B------:R-:W-:Y:S05]  /*01a0*/  BRA.U UP0, `(.L_x_2) ;  /* 0x0000000100287547 */ /* 0x000fea000b800000 */
[----:B------:R-:W2:Y:S02]  /*01b0*/  LDCU.64 UR4, c[0x0][0x8a8] ;  /* 0x00011500ff0477ac */ /* 0x000ea40008000a00 */
[----:B--2---:R-:W-:-:S04]  /*01c0*/  UISETP.NE.U32.AND UP0, UPT, UR4, URZ, UPT ;  /* 0x000000ff0400728c */ /* 0x004fc8000bf05070 */
[----:B------:R-:W-:-:S09]  /*01d0*/  UISETP.NE.AND.EX UP0, UPT, UR5, URZ, UPT, UP0 ;  /* 0x000000ff0500728c */ /* 0x000fd2000bf05300 */
[----:B------:R-:W-:Y:S05]  /*01e0*/  BRA.U !UP0, `(.L_x_3) ;  /* 0x0000000108107547 */ /* 0x000fea000b800000 */
[----:B------:R-:W2:Y:S01]  /*01f0*/  LDC.64 R70, c[0x0][0x8a8] ;  /* 0x00022a00ff467b82 */ /* 0x000ea20000000a00 */
[----:B------:R-:W2:Y:S02]  /*0200*/  LDCU.64 UR4, c[0x0][0x358] ;  /* 0x00006b00ff0477ac */ /* 0x000ea40008000a00 */
[----:B--2---:R2:W5:Y:S01]  /*0210*/  LDG.E R70, desc[UR4][R70.64] ;  /* 0x0000000446467981 */ /* 0x004562000c1e1900 */
[----:B------:R-:W-:Y:S05]  /*0220*/  BRA `(.L_x_2) ;  /* 0x0000000000087947 */ /* 0x000fea0003800000 */
.L_x_3:
[----:B------:R-:W2:Y:S02]  /*0230*/  LDCU UR4, c[0x0][0x8a0] ;  /* 0x00011400ff0477ac */ /* 0x000ea40008000800 */
[----:B--2---:R-:W-:Y:S02]  /*0240*/  MOV R70, UR4 ;  /* 0x0000000400467c02 */ /* 0x004fe40008000f00 */
.L_x_2:
[----:B------:R-:W-:Y:S01]  /*0250*/  IMAD.U32 R0, RZ, RZ, UR17 ;  /* 0x00000011ff007e24 */ /* 0x000fe2000f8e00ff */
[----:B------:R-:W-:Y:S04]  /*0260*/  BSSY.RECONVERGENT B0, `(.L_x_4) ;  /* 0x000000c000007945 */ /* 0x000fe80003800200 */
[C---:B------:R-:W-:Y:S02]  /*0270*/  ISETP.NE.OR P1, PT, R0.reuse, 0x1, !P3 ;  /* 0x000000010000780c */ /* 0x040fe40005f25670 */
[----:B------:R-:W-:-:S11]  /*0280*/  ISETP.NE.OR P0, PT, R0, 0x3, !P3 ;  /* 0x000000030000780c */ /* 0x000fd60005f05670 */
[----:B------:R-:W-:Y:S05]  /*0290*/  @P1 BRA `(.L_x_5) ;  /* 0x0000000000201947 */ /* 0x000fea0003800000 */
[----:B------:R-:W3:Y:S02]  /*02a0*/  LDCU.64 UR4, c[0x0][0x348] ;  /* 0x00006900ff0477ac */ /* 0x000ee40008000a00 */
[----:B---3--:R-:W-:Y:S02]  /*02b0*/  UIADD3 UR6, UP1, UPT, UR4, 0x80, URZ ;  /* 0x0000008004067890 */ /* 0x008fe4000ff3e0ff */
[----:B------:R-:W-:Y:S02]  /*02c0*/  UIADD3 UR4, UP0, UPT, UR4, 0x180, URZ ;  /* 0x0000018004047890 */ /* 0x000fe4000ff1e0ff */
[----:B------:R-:W-:Y:S02]  /*02d0*/  UIADD3.X UR7, UPT, UPT, URZ, UR5, URZ, UP1, !UPT ;  /* 0x00000005ff077290 */ /* 0x000fe40008ffe4ff */
[----:B------:R-:W-:-:S07]  /*02e0*/  UIADD3.X UR5, UPT, UPT, URZ, UR5, URZ, UP0, !UPT ;  /* 0x00000005ff057290 */ /* 0x000fce00087fe4ff */
[----:B------:R3:W-:Y:S02]  /*02f0*/  UTMACCTL.PF [UR6] ;  /* 0x00000000060079b9 */ /* 0x0007e40008040000 */
[----:B------:R3:W-:Y:S02]  /*0300*/  UTMACCTL.PF [UR4] ;  /* 0x00000000040079b9 */ /* 0x0007e40008040000 */
[----:B---3--:R-:W-:Y:S01]  /*0310*/  NOP ;  /* 0x0000000000007918 */ /* 0x008fe20000000000 */
.L_x_5:
[----:B------:R-:W-:Y:S05]  /*0320*/  BSYNC.RECONVERGENT B0 ;  /* 0x0000000000007941 */ /* 0x000fea0003800200 */
.L_x_4:
[----:B------:R-:W-:Y:S04]  /*0330*/  BSSY.RECONVERGENT B0, `(.L_x_6) ;  /* 0x000000a000007945 */ /* 0x000fe80003800200 */
        /* <DEDUP_REMOVED lines=9> */
.L_x_7:
[----:B------:R-:W-:Y:S05]  /*03d0*/  BSYNC.RECONVERGENT B0 ;  /* 0x0000000000007941 */ /* 0x000fea0003800200 */
.L_x_6:
[----:B------:R-:W3:Y:S01]  /*03e0*/  LDCU.64 UR4, c[0x0][0x888] ;  /* 0x00011100ff0477ac */ /* 0x000ee20008000a00 */
[----:B------:R-:W-:Y:S02]  /*03f0*/  UISETP.EQ.U32.AND UP1, UPT, UR8, URZ, UPT ;  /* 0x000000ff0800728c */ /* 0x000fe4000bf22070 */
[----:B------:R-:W-:Y:S02]  /*0400*/  UPLOP3.LUT UP3, UPT, UPT, UPT, UPT, 0x80, 0x8 ;  /* 0x000000000008789c */ /* 0x000fe40003f6f070 */
[----:B---3--:R-:W-:-:S04]  /*0410*/  UISETP.NE.U32.AND UP0, UPT, UR4, URZ, UPT ;  /* 0x000000ff0400728c */ /* 0x008fc8000bf05070 */
[----:B------:R-:W-:-:S04]  /*0420*/  UISETP.NE.AND.EX UP0, UPT, UR5, URZ, UPT, UP0 ;  /* 0x000000ff0500728c */ /* 0x000fc8000bf05300 */
[----:B------:R-:W-:-:S04]  /*0430*/  UISETP.EQ.OR.EX UP2, UPT, UR9, URZ, !UP0, UP1 ;  /* 0x000000ff0900728c */ /* 0x000fc8000c742710 */
[----:B------:R-:W-:-:S06]  /*0440*/  UP2UR UR4, UPR, URZ, 0x4 ;  /* 0x00000004ff047883 */ /* 0x000fcc0008000000 */
[----:B------:R-:W-:Y:S01]  /*0450*/  MOV R148, UR4 ;  /* 0x0000000400947c02 */ /* 0x000fe20008000f00 */
[----:B------:R-:W-:Y:S06]  /*0460*/  BRA.U !UP2, `(.L_x_8) ;  /* 0x000000010a207547 */ /* 0x000fec000b800000 */
[----:B-----5:R-:W-:Y:S01]  /*0470*/  R2UR UR5, R72 ;  /* 0x00000000480572ca */ /* 0x020fe200000e0000 */
[----:B------:R-:W-:Y:S02]  /*0480*/  UISETP.NE.U32.AND UP1, UPT, UR8, URZ, UPT ;  /* 0x000000ff0800728c */ /* 0x000fe4000bf25070 */
[----:B------:R-:W-:Y:S02]  /*0490*/  USEL UR4, URZ, 0xffffffff, UP0 ;  /* 0xffffffffff047887 */ /* 0x000fe40008000000 */
[----:B------:R-:W-:-:S08]  /*04a0*/  UISETP.NE.AND.EX UP1, UPT, UR9, URZ, UPT, UP1 ;  /* 0x000000ff0900728c */ /* 0x000fd0000bf25310 */
[----:B------:R-:W-:-:S04]  /*04b0*/  UISETP.NE.AND UP0, UPT, UR5, URZ, UPT ;  /* 0x000000ff0500728c */ /* 0x000fc8000bf05270 */
[----:B------:R-:W-:-:S04]  /*04c0*/  @!UP1 USEL UR4, URZ, 0xffffffff, UP0 ;  /* 0xffffffffff049887 */ /* 0x000fc80008000000 */
[----:B------:R-:W-:-:S04]  /*04d0*/  ULOP3.LUT UR4, UR4, 0x1, URZ, 0xc0, !UPT ;  /* 0x0000000104047892 */ /* 0x000fc8000f8ec0ff */
[----:B------:R-:W-:-:S11]  /*04e0*/  UISETP.NE.U32.AND UP3, UPT, UR4, 0x1, UPT ;  /* 0x000000010400788c */ /* 0x000fd6000bf65070 */
.L_x_8:
[----:B------:R-:W3:Y:S01]  /*04f0*/  SHFL.IDX PT, R2, R146, RZ, 0x1f ;  /* 0x00001fff92027589 */ /* 0x000ee200000e0000 */
[----:B------:R-:W-:-:S04]  /*0500*/  UISETP.NE.AND UP0, UPT, UR17, 0x2, UPT ;  /* 0x000000021100788c */ /* 0x000fc8000bf05270 */
[----:B------:R-:W-:Y:S01]  /*0510*/  USEL UR37, URZ, 0x1, UP0 ;  /* 0x00000001ff257887 */ /* 0x000fe20008000000 */
[----:B---3--:R-:W-:-:S13]  /*0520*/  ISETP.NE.AND P0, PT, R2, RZ, PT ;  /* 0x000000ff0200720c */ /* 0x008fda0003f05270 */
[----:B------:R-:W-:Y:S05]  /*0530*/  @P0 BRA `(.L_x_9) ;  /* 0x0000000400040947 */ /* 0x000fea0003800000 */
[----:B------:R-:W-:Y:S01]  /*0540*/  ELECT P0, URZ, PT ;  /* 0x0000000000ff782f */ /* 0x000fe20003800000 */
[----:B------:R-:W-:-:S12]  /*0550*/  BSSY.RECONVERGENT B0, `(.L_x_9) ;  /* 0x000003f000007945 */ /* 0x000fd80003800200 */
[----:B------:R-:W-:Y:S05]  /*0560*/  @!P0 BRA `(.L_x_10) ;  /* 0x0000000000f48947 */ /* 0x000fea0003800000 */
[----:B------:R-:W3:Y:S01]  /*0570*/  S2UR UR4, SR_CgaCtaId ;  /* 0x00000000000479c3 */ /* 0x000ee20000008800 */
[----:B------:R-:W-:Y:S01]  /*0580*/  UMOV UR5, 0x400 ;  /* 0x0000040000057882 */ /* 0x000fe20000000000 */
[----:B------:R-:W-:Y:S01]  /*0590*/  UMOV UR8, 0x1 ;  /* 0x0000000100087882 */ /* 0x000fe20000000000 */
[----:B------:R-:W-:Y:S01]  /*05a0*/  UMOV UR6, 0x2 ;  /* 0x0000000200067882 */ /* 0x000fe20000000000 */
[----:B------:R-:W-:-:S04]  /*05b0*/  UIADD3 UR8, UPT, UPT, -UR8, 0x100000, URZ ;  /* 0x0010000008087890 */ /* 0x000fc8000fffe1ff */
[----:B------:R-:W-:Y:S02]  /*05c0*/  USHF.L.U32 UR9, UR8, 0xb, URZ ;  /* 0x0000000b08097899 */ /* 0x000fe400080006ff */
[----:B------:R-:W-:Y:S02]  /*05d0*/  USHF.L.U32 UR8, UR8, 0x1, URZ ;  /* 0x0000000108087899 */ /* 0x000fe400080006ff */
[----:B------:R-:W-:-:S04]  /*05e0*/  UIADD3 UR6, UPT, UPT, -UR6, 0x100000, URZ ;  /* 0x0010000006067890 */ /* 0x000fc8000fffe1ff */
[----:B------:R-:W-:Y:S02]  /*05f0*/  USHF.L.U32 UR7, UR6, 0xb, URZ ;  /* 0x0000000b06077899 */ /* 0x000fe400080006ff */
[----:B------:R-:W-:Y:S02]  /*0600*/  USHF.L.U32 UR6, UR6, 0x1, URZ ;  /* 0x0000000106067899 */ /* 0x000fe400080006ff */
[----:B---3--:R-:W-:Y:S01]  /*0610*/  ULEA UR4, UR4, UR5, 0x18 ;  /* 0x0000000504047291 */ /* 0x008fe2000f8ec0ff */
[----:B------:R-:W3:Y:S11]  /*0620*/  FENCE.VIEW.ASYNC.S ;  /* 0x00000000000073c6 */ /* 0x000ef60000000000 */
[----:B---3--:R3:W4:Y:S01]  /*0630*/  SYNCS.EXCH.64 URZ, [UR4], UR8 ;  /* 0x0000000804ff75b2 */ /* 0x0087220008000100 */
[----:B------:R3:W1:Y:S01]  /*0640*/  SYNCS.EXCH.64 URZ, [UR4+0xc0], UR6 ;  /* 0x0000c00604ff75b2 */ /* 0x0006620008000100 */
        /* <DEDUP_REMOVED lines=45> */
[----:B------:R3:W1:Y:S02]  /*0920*/  SYNCS.EXCH.64 URZ, [UR4+0x178], UR6 ;  /* 0x0001780604ff75b2 */ /* 0x0006640008000100 */
[----:B---34-:R-:W-:Y:S01]  /*0930*/  NOP ;  /* 0x0000000000007918 */ /* 0x018fe20000000000 */
.L_x_10:
[----:B------:R-:W-:Y:S05]  /*0940*/  BSYNC.RECONVERGENT B0 ;  /* 0x0000000000007941 */ /* 0x000fea0003800200 */
.L_x_9:
[----:B------:R-:W3:Y:S01]  /*0950*/  SHFL.IDX PT, R2, R146, RZ, 0x1f ;  /* 0x00001fff92027589 */ /* 0x000ee200000e0000 */
[----:B------:R-:W-:Y:S01]  /*0960*/  NOP ;  /* 0x0000000000007918 */ /* 0x000fe20000000000 */
[----:B---3--:R-:W-:-:S13]  /*0970*/  ISETP.NE.AND P0, PT, R2, 0x1, PT ;  /* 0x000000010200780c */ /* 0x008fda0003f05270 */
[----:B------:R-:W-:Y:S05]  /*0980*/  @P0 BRA `(.L_x_11) ;  /* 0x0000000000480947 */ /* 0x000fea0003800000 */
        /* <DEDUP_REMOVED lines=9> */
[----:B------:R-:W-:Y:S01]  /*0a20*/  USHF.L.U32 UR6, UR6, 0x1, URZ ;  /* 0x0000000106067899 */ /* 0x000fe200080006ff */
[----:B------:R-:W-:Y:S01]  /*0a30*/  ELECT P0, URZ, PT ;  /* 0x0000000000ff782f */ /* 0x000fe20003800000 */
[----:B---3--:R-:W-:Y:S01]  /*0a40*/  ULEA UR4, UR4, UR5, 0x18 ;  /* 0x0000000504047291 */ /* 0x008fe2000f8ec0ff */
[----:B------:R-:W3:Y:S11]  /*0a50*/  FENCE.VIEW.ASYNC.S ;  /* 0x00000000000073c6 */ /* 0x000ef60000000000 */
[----:B---3--:R3:W4:Y:S01]  /*0a60*/  SYNCS.EXCH.64 URZ, [UR4+0x180], UR8 ;  /* 0x0001800804ff75b2 */ /* 0x0087220008000100 */
[----:B------:R3:W1:Y:S01]  /*0a70*/  SYNCS.EXCH.64 URZ, [UR4+0x190], UR6 ;  /* 0x0001900604ff75b2 */ /* 0x0006620008000100 */
[----:B------:R3:W1:Y:S01]  /*0a80*/  SYNCS.EXCH.64 URZ, [UR4+0x188], UR8 ;  /* 0x0001880804ff75b2 */ /* 0x0006620008000100 */
[----:B------:R3:W1:Y:S01]  /*0a90*/  SYNCS.EXCH.64 URZ, [UR4+0x198], UR6 ;  /* 0x0001980604ff75b2 */ /* 0x0006620008000100 */
[----:B------:R-:W-:Y:S01]  /*0aa0*/  NOP ;  /* 0x0000000000007918 */ /* 0x000fe20000000000 */
.L_x_11:
[----:B------:R-:W2:Y:S01]  /*0ab0*/  SHFL.IDX PT, R2, R146, RZ, 0x1f ;  /* 0x00001fff92027589 */ /* 0x000ea200000e0000 */
[----:B------:R-:W-:Y:S01]  /*0ac0*/  NOP ;  /* 0x0000000000007918 */ /* 0x000fe20000000000 */
[----:B--2---:R-:W-:-:S13]  /*0ad0*/  ISETP.NE.AND P0, PT, R2, 0x3, PT ;  /* 0x000000030200780c */ /* 0x004fda0003f05270 */
[----:B------:R-:W-:Y:S05]  /*0ae0*/  @P0 BRA `(.L_x_12) ;  /* 0x0000000000300947 */ /* 0x000fea0003800000 */
[----:B---3--:R-:W2:Y:S01]  /*0af0*/  S2UR UR6, SR_CgaCtaId ;  /* 0x00000000000679c3 */ /* 0x008ea20000008800 */
[----:B------:R-:W-:Y:S01]  /*0b00*/  UMOV UR4, 0x400 ;  /* 0x0000040000047882 */ /* 0x000fe20000000000 */
[----:B------:R-:W-:Y:S01]  /*0b10*/  UMOV UR5, 0x20 ;  /* 0x0000002000057882 */ /* 0x000fe20000000000 */
[----:B------:R-:W-:Y:S01]  /*0b20*/  ELECT P0, URZ, PT ;  /* 0x0000000000ff782f */ /* 0x000fe20003800000 */
[----:B--2---:R-:W-:Y:S02]  /*0b30*/  ULEA UR6, UR6, UR4, 0x18 ;  /* 0x0000000406067291 */ /* 0x004fe4000f8ec0ff */
[----:B------:R-:W-:-:S04]  /*0b40*/  UIADD3 UR4, UPT, UPT, -UR5, 0x100000, URZ ;  /* 0x0010000005047890 */ /* 0x000fc8000fffe1ff */
[----:B------:R-:W-:Y:S02]  /*0b50*/  USHF.L.U32 UR5, UR4, 0xb, URZ ;  /* 0x0000000b04057899 */ /* 0x000fe400080006ff */
[----:B------:R-:W-:Y:S01]  /*0b60*/  USHF.L.U32 UR4, UR4, 0x1, URZ ;  /* 0x0000000104047899 */ /* 0x000fe200080006ff */
[----:B------:R-:W2:Y:S11]  /*0b70*/  FENCE.VIEW.ASYNC.S ;  /* 0x00000000000073c6 */ /* 0x000eb60000000000 */
[----:B--2---:R2:W3:Y:S01]  /*0b80*/  SYNCS.EXCH.64 URZ, [UR6+0x1a0], UR4 ;  /* 0x0001a00406ff75b2 */ /* 0x0044e20008000100 */
[----:B------:R2:W1:Y:S01]  /*0b90*/  SYNCS.EXCH.64 URZ, [UR6+0x1a8], UR4 ;  /* 0x0001a80406ff75b2 */ /* 0x0004620008000100 */
[----:B------:R-:W-:Y:S01]  /*0ba0*/  NOP ;  /* 0x0000000000007918 */ /* 0x000fe20000000000 */
.L_x_12:
[----:B------:R-:W4:Y:S01]  /*0bb0*/  SHFL.IDX PT, R2, R146, RZ, 0x1f ;  /* 0x00001fff92027589 */ /* 0x000f2200000e0000 */
[----:B------:R-:W-:Y:S01]  /*0bc0*/  NOP ;  /* 0x0000000000007918 */ /* 0x000fe20000000000 */
[----:B----4-:R-:W-:-:S13]  /*0bd0*/  ISETP.NE.AND P0, PT, R2, 0x4, PT ;  /* 0x000000040200780c */ /* 0x010fda0003f05270 */
[----:B------:R-:W-:Y:S05]  /*0be0*/  @P0 BRA `(.L_x_13) ;  /* 0x00000000004c0947 */ /* 0x000fea0003800000 */
[----:B--23--:R-:W2:Y:S01]  /*0bf0*/  S2UR UR6, SR_CgaCtaId ;  /* 0x00000000000679c3 */ /* 0x00cea20000008800 */
[----:B------:R-:W-:Y:S01]  /*0c00*/  UMOV UR4, 0x1e0 ;  /* 0x000001e000047882 */ /* 0x000fe20000000000 */
[----:B------:R-:W-:Y:S01]  /*0c10*/  UMOV UR5, 0x400 ;  /* 0x0000040000057882 */ /* 0x000fe20000000000 */
[----:B------:R-:W-:Y:S01]  /*0c20*/  USEL UR4, UR4, 0x1a0, UP3 ;  /* 0x000001a004047887 */ /* 0x000fe20009800000 */
[----:B------:R-:W-:Y:S01]  /*0c30*/  UMOV UR8, 0x1 ;  /* 0x0000000100087882 */ /* 0x000fe20000000000 */
[----:B------:R-:W-:Y:S01]  /*0c40*/  ELECT P0, URZ, PT ;  /* 0x0000000000ff782f */ /* 0x000fe20003800000 */
[----:B------:R-:W-:-:S04]  /*0c50*/  UIADD3 UR8, UPT, UPT, -UR8, 0x100000, URZ ;  /* 0x0010000008087890 */ /* 0x000fc8000fffe1ff */
[----:B------:R-:W-:Y:S02]  /*0c60*/  USHF.L.U32 UR9, UR8, 0xb, URZ ;  /* 0x0000000b08097899 */ /* 0x000fe400080006ff */
[----:B------:R-:W-:Y:S02]  /*0c70*/  USHF.L.U32 UR8, UR8, 0x1, URZ ;  /* 0x0000000108087899 */ /* 0x000fe400080006ff */
[----:B--2---:R-:W-:Y:S02]  /*0c80*/  ULEA UR6, UR6, UR5, 0x18 ;  /* 0x0000000506067291 */ /* 0x004fe4000f8ec0ff */
[----:B------:R-:W-:-:S04]  /*0c90*/  UIADD3 UR4, UPT, UPT, -UR4, 0x100000, URZ ;  /* 0x0010000004047890 */ /* 0x000fc8000fffe1ff */
[----:B------:R-:W-:Y:S02]  /*0ca0*/  USHF.L.U32 UR5, UR4, 0xb, URZ ;  /* 0x0000000b04057899 */ /* 0x000fe400080006ff */
[----:B------:R-:W-:Y:S01]  /*0cb0*/  USHF.L.U32 UR4, UR4, 0x1, URZ ;  /* 0x0000000104047899 */ /* 0x000fe200080006ff */
[----:B------:R-:W2:Y:S03]  /*0cc0*/  FENCE.VIEW.ASYNC.S ;  /* 0x00000000000073c6 */ /* 0x000ea60000000000 */
[----:B--2---:R4:W2:Y:S08]  /*0cd0*/  SYNCS.EXCH.64 URZ, [UR6+0x1b0], UR8 ;  /* 0x0001b00806ff75b2 */ /* 0x0048b00008000100 */
[----:B------:R4:W3:Y:S01]  /*0ce0*/  SYNCS.EXCH.64 URZ, [UR6+0x1c0], UR4 ;  /* 0x0001c00406ff75b2 */ /* 0x0008e20008000100 */
[----:B------:R4:W1:Y:S01]  /*0cf0*/  SYNCS.EXCH.64 URZ, [UR6+0x1b8], UR8 ;  /* 0x0001b80806ff75b2 */ /* 0x0008620008000100 */
[----:B------:R4:W1:Y:S02]  /*0d00*/  SYNCS.EXCH.64 URZ, [UR6+0x1c8], UR4 ;  /* 0x0001c80406ff75b2 */ /* 0x0008640008000100 */
[----:B----4-:R-:W-:Y:S01]  /*0d10*/  NOP ;  /* 0x0000000000007918 */ /* 0x010fe20000000000 */
.L_x_13:
[----:B------:R-:W4:Y:S01]  /*0d20*/  SHFL.IDX PT, R2, R146, RZ, 0x1f ;  /* 0x00001fff92027589 */ /* 0x000f2200000e0000 */
[----:B------:R-:W-:Y:S01]  /*0d30*/  NOP ;  /* 0x0000000000007918 */ /* 0x000fe20000000000 */
[----:B----4-:R-:W-:-:S13]  /*0d40*/  ISETP.NE.AND P0, PT, R2, 0x5, PT ;  /* 0x000000050200780c */ /* 0x010fda0003f05270 */
[----:B------:R-:W-:Y:S05]  /*0d50*/  @P0 BRA `(.L_x_14) ;  /* 0x0000000000580947 */ /* 0x000fea0003800000 */
[----:B--23--:R-:W2:Y:S01]  /*0d60*/  S2UR UR4, SR_CgaCtaId ;  /* 0x00000000000479c3 */ /* 0x00cea20000008800 */
        /* <DEDUP_REMOVED lines=10> */
[----:B--2---:R-:W-:Y:S01]  /*0e10*/  ULEA UR4, UR4, UR5, 0x18 ;  /* 0x0000000504047291 */ /* 0x004fe2000f8ec0ff */
[----:B------:R-:W2:Y:S11]  /*0e20*/  FENCE.VIEW.ASYNC.S ;  /* 0x00000000000073c6 */ /* 0x000eb60000000000 */
[----:B--2---:R4:W2:Y:S01]  /*0e30*/  SYNCS.EXCH.64 URZ, [UR4+0x1d0], UR8 ;  /* 0x0001d00804ff75b2 */ /* 0x0048a20008000100 */
[----:B------:R4:W3:Y:S01]  /*0e40*/  SYNCS.EXCH.64 URZ, [UR4+0x1f0], UR6 ;  /* 0x0001f00604ff75b2 */ /* 0x0008e20008000100 */
[----:B------:R4:W1:Y:S01]  /*0e50*/  SYNCS.EXCH.64 URZ, [UR4+0x1d8], UR8 ;  /* 0x0001d80804ff75b2 */ /* 0x0008620008000100 */
[----:B------:R4:W1:Y:S01]  /*0e60*/  SYNCS.EXCH.64 URZ, [UR4+0x1f8], UR6 ;  /* 0x0001f80604ff75b2 */ /* 0x0008620008000100 */
[----:B------:R4:W1:Y:S01]  /*0e70*/  SYNCS.EXCH.64 URZ, [UR4+0x1e0], UR8 ;  /* 0x0001e00804ff75b2 */ /* 0x0008620008000100 */
[----:B------:R4:W1:Y:S01]  /*0e80*/  SYNCS.EXCH.64 URZ, [UR4+0x200], UR6 ;  /* 0x0002000604ff75b2 */ /* 0x0008620008000100 */
[----:B------:R4:W1:Y:S01]  /*0e90*/  SYNCS.EXCH.64 URZ, [UR4+0x1e8], UR8 ;  /* 0x0001e80804ff75b2 */ /* 0x0008620008000100 */
[----:B------:R4:W1:Y:S02]  /*0ea0*/  SYNCS.EXCH.64 URZ, [UR4+0x208], UR6 ;  /* 0x0002080604ff75b2 */ /* 0x0008640008000100 */
[----:B----4-:R-:W-:Y:S01]  /*0eb0*/  NOP ;  /* 0x0000000000007918 */ /* 0x010fe20000000000 */
.L_x_14:
[----:B------:R-:W4:Y:S01]  /*0ec0*/  SHFL.IDX PT, R2, R146, RZ, 0x1f ;  /* 0x00001fff92027589 */ /* 0x000f2200000e0000 */
[----:B------:R-:W1:Y:S01]  /*0ed0*/  S2UR UR45, SR_CgaCtaId ;  /* 0x00000000002d79c3 */ /* 0x000e620000008800 */
[----:B------:R-:W-:Y:S01]  /*0ee0*/  NOP ;  /* 0x0000000000007918 */ /* 0x000fe20000000000 */
[----:B----4-:R-:W-:-:S13]  /*0ef0*/  ISETP.NE.AND P0, PT, R2, 0x3, PT ;  /* 0x000000030200780c */ /* 0x010fda0003f05270 */
[----:B-1----:R-:W-:Y:S05]  /*0f00*/  @P0 BRA `(.L_x_15) ;  /* 0x0000000000340947 */ /* 0x002fea0003800000 */
[----:B--23--:R-:W-:Y:S01]  /*0f10*/  UMOV UR4, 0x400 ;  /* 0x0000040000047882 */ /* 0x00cfe20000000000 */
[----:B------:R-:W-:Y:S01]  /*0f20*/  UMOV UR6, 0x20 ;  /* 0x0000002000067882 */ /* 0x000fe20000000000 */
[----:B------:R-:W-:Y:S02]  /*0f30*/  ULEA UR4, UR45, UR4, 0x18 ;  /* 0x000000042d047291 */ /* 0x000fe4000f8ec0ff */
[----:B------:R-:W-:-:S04]  /*0f40*/  UIADD3 UR6, UPT, UPT, -UR6, 0x100000, URZ ;  /* 0x0010000006067890 */ /* 0x000fc8000fffe1ff */
[----:B------:R-:W-:Y:S02]  /*0f50*/  USHF.L.U32 UR7, UR6, 0xb, URZ ;  /* 0x0000000b06077899 */ /* 0x000fe400080006ff */
[----:B------:R-:W-:Y:S01]  /*0f60*/  USHF.L.U32 UR6, UR6, 0x1, URZ ;  /* 0x0000000106067899 */ /* 0x000fe200080006ff */
[----:B------:R-:W-:Y:S01]  /*0f70*/  ELECT P0, URZ, PT ;  /* 0x0000000000ff782f */ /* 0x000fe20003800000 */
[----:B------:R-:W1:Y:S10]  /*0f80*/  FENCE.VIEW.ASYNC.S ;  /* 0x00000000000073c6 */ /* 0x000e740000000000 */
[----:B-1----:R1:W4:Y:S01]  /*0f90*/  SYNCS.EXCH.64 URZ, [UR4+0x210], UR6 ;  /* 0x0002100604ff75b2 */ /* 0x0023220008000100 */
[----:B------:R1:W2:Y:S01]  /*0fa0*/  SYNCS.EXCH.64 URZ, [UR4+0x220], UR6 ;  /* 0x0002200604ff75b2 */ /* 0x0002a20008000100 */
[----:B------:R1:W3:Y:S01]  /*0fb0*/  SYNCS.EXCH.64 URZ, [UR4+0x218], UR6 ;  /* 0x0002180604ff75b2 */ /* 0x0002e20008000100 */
[----:B------:R1:W1:Y:S01]  /*0fc0*/  SYNCS.EXCH.64 URZ, [UR4+0x228], UR6 ;  /* 0x0002280604ff75b2 */ /* 0x0002620008000100 */
[----:B------:R-:W-:Y:S01]  /*0fd0*/  NOP ;  /* 0x0000000000007918 */ /* 0x000fe20000000000 */
.L_x_15:
[----:B-123--:R-:W1:Y:S01]  /*0fe0*/  LDCU UR4, c[0x0][0x36c] ;  /* 0x00006d80ff0477ac */ /* 0x00ee620008000800 */
[----:B------:R-:W-:Y:S01]  /*0ff0*/  ISETP.NE.OR P3, PT, R0, 0x2, !P3 ;  /* 0x000000020000780c */ /* 0x000fe20005f65670 */
[----:B------:R-:W-:Y:S01]  /*1000*/  NOP ;  /* 0x0000000000007918 */ /* 0x000fe20000000000 */
[----:B------:R-:W-:Y:S01]  /*1010*/  LOP3.LUT R0, R158, 0x1f, RZ, 0xc0, !PT ;  /* 0x0000001f9e007812 */ /* 0x000fe200078ec0ff */
[----:B------:R-:W-:Y:S02]  /*1020*/  UISETP.NE.AND UP4, UPT, UR17, URZ, UPT ;  /* 0x000000ff1100728c */ /* 0x000fe4000bf85270 */
[----:B-1----:R-:W-:-:S09]  /*1030*/  UISETP.EQ.U32.AND UP5, UPT, UR4, 0x1, UPT ;  /* 0x000000010400788c */ /* 0x002fd2000bfa2070 */
[----:B------:R-:W-:Y:S05]  /*1040*/  BRA.U !UP5, `(.L_x_16) ;  /* 0x000000010d087547 */ /* 0x000fea000b800000 */
[----:B----4-:R-:W-:Y:S01]  /*1050*/  UCGABAR_ARV ;  /* 0x00000000000079c7 */ /* 0x010fe20008000000 */
[----:B------:R-:W-:Y:S05]  /*1060*/  BRA `(.L_x_17) ;  /* 0x0000000000047947 */ /* 0x000fea0003800000 */
.L_x_16:
[----:B----4-:R-:W-:Y:S01]  /*1070*/  NOP ;  /* 0x0000000000007918 */ /* 0x010fe20000000000 */
.L_x_17:
[----:B------:R-:W1:Y:S01]  /*1080*/  S2UR UR7, SR_CTAID.X ;  /* 0x00000000000779c3 */ /* 0x000e620000002500 */
[----:B------:R-:W-:-:S05]  /*1090*/  CS2R.32 R147, SR_CgaSize ;  /* 0x0000000000937805 */ /* 0x000fca0000008a00 */
[----:B------:R-:W-:-:S05]  /*10a0*/  IMAD R147, R147, -0xa0, RZ ;  /* 0xffffff6093937824 */ /* 0x000fca00078e02ff */
[----:B------:R-:W-:-:S14]  /*10b0*/  R2UR UR5, R147 ;  /* 0x00000000930572ca */ /* 0x000fdc00000e0000 */
[----:B------:R-:W2:Y:S01]  /*10c0*/  LDCU UR5, c[0x0][UR5+0x2b0] ;  /* 0x00005600050577ac */ /* 0x000ea20008000800 */
[----:B------:R-:W-:-:S05]  /*10d0*/  CS2R.32 R147, SR_CgaSize ;  /* 0x0000000000937805 */ /* 0x000fca0000008a00 */
[----:B------:R-:W-:-:S05]  /*10e0*/  IMAD R147, R147, -0xa0, RZ ;  /* 0xffffff6093937824 */ /* 0x000fca00078e02ff */
[----:B------:R-:W-:-:S14]  /*10f0*/  R2UR UR4, R147 ;  /* 0x00000000930472ca */ /* 0x000fdc00000e0000 */
[----:B------:R-:W3:Y:S01]  /*1100*/  LDCU UR4, c[0x0][UR4+0x2b4] ;  /* 0x00005680040477ac */ /* 0x000ee20008000800 */
[----:B------:R-:W4:Y:S01]  /*1110*/  S2UR UR8, SR_CTAID.Y ;  /* 0x00000000000879c3 */ /* 0x000f220000002600 */
[----:B------:R-:W-:-:S05]  /*1120*/  CS2R.32 R147, SR_CgaSize ;  /* 0x0000000000937805 */ /* 0x000fca0000008a00 */
[----:B------:R-:W-:-:S05]  /*1130*/  IMAD R147, R147, -0xa0, RZ ;  /* 0xffffff6093937824 */ /* 0x000fca00078e02ff */
[----:B------:R-:W-:-:S14]  /*1140*/  R2UR UR9, R147 ;  /* 0x00000000930972ca */ /* 0x000fdc00000e0000 */
[----:B------:R-:W3:Y:S01]  /*1150*/  LDCU UR9, c[0x0][UR9+0x2a0] ;  /* 0x00005400090977ac */ /* 0x000ee20008000800 */
[----:B------:R-:W3:Y:S01]  /*1160*/  LDCU UR21, c[0x0][0xb24] ;  /* 0x00016480ff1577ac */ /* 0x000ee20008000800 */
[----:B------:R-:W1:Y:S01]  /*1170*/  S2UR UR36, SR_CTAID.Z ;  /* 0x00000000002479c3 */ /* 0x000e620000002700 */
[----:B------:R-:W-:-:S05]  /*1180*/  CS2R.32 R147, SR_CgaSize ;  /* 0x0000000000937805 */ /* 0x000fca0000008a00 */
[----:B------:R-:W-:-:S05]  /*1190*/  IMAD R147, R147, -0xa0, RZ ;  /* 0xffffff6093937824 */ /* 0x000fca00078e02ff */
[----:B------:R-:W-:-:S14]  /*11a0*/  R2UR UR63, R147 ;  /* 0x00000000933f72ca */ /* 0x000fdc00000e0000 */
[----:B------:R-:W3:Y:S01]  /*11b0*/  LDCU UR63, c[0x0][UR63+0x2a4] ;  /* 0x000054803f3f77ac */ /* 0x000ee20008000800 */
[----:B------:R-:W3:Y:S01]  /*11c0*/  LDCU UR42, c[0x0][0xb24] ;  /* 0x00016480ff2a77ac */ /* 0x000ee20008000800 */
[----:B-1----:R-:W-:Y:S01]  /*11d0*/  I2FP.F32.U32 R3, UR7 ;  /* 0x0000000700037c45 */ /* 0x002fe20008201000 */
[----:B------:R-:W1:Y:S04]  /*11e0*/  LDCU UR28, c[0x0][0xb30] ;  /* 0x00016600ff1c77ac */ /* 0x000e680008000800 */
[----:B--2---:R-:W-:Y:S01]  /*11f0*/  FMUL R3, R3, UR5 ;  /* 0x0000000503037c20 */ /* 0x004fe20008400000 */
[----:B------:R-:W-:Y:S01]  /*1200*/  USHF.L.U32 UR26, UR45, 0xb, URZ ;  /* 0x0000000b2d1a7899 */ /* 0x000fe200080006ff */
[----:B----4-:R-:W-:Y:S01]  /*1210*/  I2FP.F32.U32 R2, UR8 ;  /* 0x0000000800027c45 */ /* 0x010fe20008201000 */
[----:B---3--:R-:W-:-:S03]  /*1220*/  UISETP.GE.AND UP2, UPT, UR21, 0x1, UPT ;  /* 0x000000011500788c */ /* 0x008fc6000bf46270 */
[----:B------:R-:W2:Y:S01]  /*1230*/  F2I.U32.TRUNC.NTZ R3, R3 ;  /* 0x0000000300037305 */ /* 0x000ea2000020f000 */
[----:B------:R-:W-:Y:S01]  /*1240*/  UMOV UR16, UR7 ;  /* 0x0000000700107c82 */ /* 0x000fe20008000000 */
[----:B------:R-:W-:Y:S01]  /*1250*/  FMUL R2, R2, UR4 ;  /* 0x0000000402027c20 */ /* 0x000fe20008400000 */
[----:B------:R-:W-:-:S05]  /*1260*/  UMOV UR20, UR8 ;  /* 0x0000000800147c82 */ /* 0x000fca0008000000 */
[----:B------:R-:W3:Y:S01]  /*1270*/  F2I.U32.TRUNC.NTZ R2, R2 ;  /* 0x0000000200027305 */ /* 0x000ee2000020f000 */
[----:B--2---:R-:W-:Y:S02]  /*1280*/  R2UR UR4, R3 ;  /* 0x00000000030472ca */ /* 0x004fe400000e0000 */
[----:B---3--:R-:W-:Y:S02]  /*1290*/  R2UR UR6, R2 ;  /* 0x00000000020672ca */ /* 0x008fe400000e0000 */
[----:B------:R-:W-:-:S09]  /*12a0*/  PRMT R2, RZ, 0x7610, R2 ;  /* 0x00007610ff027816 */ /* 0x000fd20000000002 */
[----:B------:R-:W-:-:S04]  /*12b0*/  UIADD3 UR5, UPT, UPT, -UR4, URZ, URZ ;  /* 0x000000ff04057290 */ /* 0x000fc8000fffe1ff */
[----:B------:R-:W-:Y:S02]  /*12c0*/  UIMAD UR5, UR9, UR5, UR7 ;  /* 0x00000005090572a4 */ /* 0x000fe4000f8e0207 */
[----:B------:R-:W-:-:S04]  /*12d0*/  UIADD3 UR4, UPT, UPT, -UR6, URZ, URZ ;  /* 0x000000ff06047290 */ /* 0x000fc8000fffe1ff */
[----:B------:R-:W-:Y:S01]  /*12e0*/  IMAD.U32 R147, RZ, RZ, UR5 ;  /* 0x00000005ff937e24 */ /* 0x000fe2000f8e00ff */
[----:B------:R-:W-:Y:S01]  /*12f0*/  UIMAD UR63, UR63, UR4, UR8 ;  /* 0x000000043f3f72a4 */ /* 0x000fe2000f8e0208 */
[----:B-1----:R-:W-:Y:S11]  /*1300*/  BRA.U UP4, `(.L_x_18) ;  /* 0x0000000104287547 */ /* 0x002ff6000b800000 */
[----:B------:R-:W-:Y:S01]  /*1310*/  R2UR UR4, R147 ;  /* 0x00000000930472ca */ /* 0x000fe200000e0000 */
[----:B------:R-:W-:Y:S02]  /*1320*/  UISETP.NE.AND UP0, UPT, UR63, URZ, UPT ;  /* 0x000000ff3f00728c */ /* 0x000fe4000bf05270 */
[----:B------:R-:W-:-:S10]  /*1330*/  UISETP.NE.AND UP1, UPT, UR63, 0x1, UPT ;  /* 0x000000013f00788c */ /* 0x000fd4000bf25270 */
[----:B------:R-:W-:-:S04]  /*1340*/  UISETP.EQ.OR UP0, UPT, UR4, URZ, !UP0 ;  /* 0x000000ff0400728c */ /* 0x000fc8000c702670 */
[----:B------:R-:W-:Y:S02]  /*1350*/  USEL UR5, URZ, 0x1, !UP0 ;  /* 0x00000001ff057887 */ /* 0x000fe4000c000000 */
[----:B------:R-:W-:Y:S02]  /*1360*/  UISETP.NE.AND UP0, UPT, UR4, URZ, UPT ;  /* 0x000000ff0400728c */ /* 0x000fe4000bf05270 */
[----:B------:R-:W-:-:S04]  /*1370*/  USEL UR4, URZ, 0x2, UP1 ;  /* 0x00000002ff047887 */ /* 0x000fc80008800000 */
[----:B------:R-:W-:-:S04]  /*1380*/  USEL UR4, UR4, 0x2, UP0 ;  /* 0x0000000204047887 */ /* 0x000fc80008000000 */
[----:B------:R-:W-:-:S06]  /*1390*/  UIADD3 UR4, UPT, UPT, UR5, UR4, URZ ;  /* 0x0000000405047290 */ /* 0x000fcc000fffe0ff */
[----:B------:R-:W-:Y:S02]  /*13a0*/  MOV R2, UR4 ;  /* 0x0000000400027c02 */ /* 0x000fe40008000f00 */
.L_x_18:
[----:B------:R-:W-:Y:S05]  /*13b0*/  BRA.U !UP2, `(.L_x_19) ;  /* 0x000000010ad47547 */ /* 0x000fea000b800000 */
[----:B------:R-:W1:Y:S01]  /*13c0*/  LDCU.128 UR12, c[0x0][0xb10] ;  /* 0x00016200ff0c77ac */ /* 0x000e620008000c00 */
[----:B------:R-:W2:Y:S01]  /*13d0*/  LDCU UR6, c[0x0][0x370] ;  /* 0x00006e00ff0677ac */ /* 0x000ea20008000800 */
[----:B------:R-:W3:Y:S01]  /*13e0*/  LDCU UR5, c[0x0][0x374] ;  /* 0x00006e80ff0577ac */ /* 0x000ee20008000800 */
[----:B------:R-:W4:Y:S01]  /*13f0*/  LDCU UR27, c[0x0][0xb0c] ;  /* 0x00016180ff1b77ac */ /* 0x000f220008000800 */
[----:B------:R-:W4:Y:S01]  /*1400*/  LDCU UR4, c[0x0][0xb20] ;  /* 0x00016400ff0477ac */ /* 0x000f220008000800 */
[----:B------:R-:W4:Y:S01]  /*1410*/  LDCU.64 UR8, c[0x0][0xb28] ;  /* 0x00016500ff0877ac */ /* 0x000f220008000a00 */
[----:B-1----:R-:W-:Y:S02]  /*1420*/  UISETP.NE.AND UP0, UPT, UR14, 0x1, UPT ;  /* 0x000000010e00788c */ /* 0x002fe4000bf05270 */
[----:B---3--:R-:W-:Y:S02]  /*1430*/  UIMAD.WIDE.U32 UR10, UR5, UR15, URZ ;  /* 0x0000000f050a72a5 */ /* 0x008fe4000f8e00ff */
[----:B--2---:R-:W-:-:S02]  /*1440*/  UIMAD.WIDE.U32 UR22, UR6, UR12, URZ ;  /* 0x0000000c061672a5 */ /* 0x004fc4000f8e00ff */
[----:B----4-:R-:W-:Y:S02]  /*1450*/  UISETP.NE.AND UP1, UPT, UR27, 0x1, UPT ;  /* 0x000000011b00788c */ /* 0x010fe4000bf25270 */
[----:B------:R-:W-:Y:S01]  /*1460*/  UISETP.NE.AND UP2, UPT, UR21, 0x1, UPT ;  /* 0x000000011500788c */ /* 0x000fe2000bf45270 */
[----:B------:R-:W-:Y:S02]  /*1470*/  UMOV UR10, UR11 ;  /* 0x0000000b000a7c82 */ /* 0x000fe40008000000 */
[----:B------:R-:W-:Y:S01]  /*1480*/  UMOV UR22, UR23 ;  /* 0x0000001700167c82 */ /* 0x000fe20008000000 */
[----:B------:R-:W-:Y:S02]  /*1490*/  @UP0 USHF.R.U32.HI UR5, URZ, UR4, UR10 ;  /* 0x00000004ff050299 */ /* 0x000fe4000801160a */
[----:B------:R-:W-:Y:S02]  /*14a0*/  UIMAD.WIDE.U32 UR24, UR20, UR15, URZ ;  /* 0x0000000f141872a5 */ /* 0x000fe4000f8e00ff */
[----:B------:R-:W-:-:S02]  /*14b0*/  UIMAD.WIDE.U32 UR10, UR5, UR8, URZ ;  /* 0x00000008050a72a5 */ /* 0x000fc4000f8e00ff */
[----:B------:R-:W-:Y:S02]  /*14c0*/  @UP1 USHF.R.U32.HI UR6, URZ, UR13, UR22 ;  /* 0x0000000dff061299 */ /* 0x000fe40008011616 */
[----:B------:R-:W-:Y:S02]  /*14d0*/  UIMAD.WIDE.U32 UR18, UR16, UR12, URZ ;  /* 0x0000000c101272a5 */ /* 0x000fe4000f8e00ff */
[----:B------:R-:W-:Y:S01]  /*14e0*/  UIMAD.WIDE.U32 UR22, UR6, UR8, URZ ;  /* 0x00000008061672a5 */ /* 0x000fe2000f8e00ff */
[----:B------:R-:W-:Y:S01]  /*14f0*/  UMOV UR24, UR25 ;  /* 0x0000001900187c82 */ /* 0x000fe20008000000 */
[----:B------:R-:W-:Y:S01]  /*1500*/  UMOV UR10, UR11 ;  /* 0x0000000b000a7c82 */ /* 0x000fe20008000000 */
[----:B------:R-:W-:Y:S02]  /*1510*/  USHF.R.U32.HI UR24, URZ, UR4, UR24 ;  /* 0x00000004ff187299 */ /* 0x000fe40008011618 */
[----:B------:R-:W-:Y:S02]  /*1520*/  @UP2 USHF.R.U32.HI UR5, URZ, UR9, UR10 ;  /* 0x00000009ff052299 */ /* 0x000fe4000801160a */
[----:B------:R-:W-:Y:S01]  /*1530*/  UMOV UR7, UR23 ;  /* 0x0000001700077c82 */ /* 0x000fe20008000000 */
[----:B------:R-:W-:Y:S01]  /*1540*/  UMOV UR18, UR19 ;  /* 0x0000001300127c82 */ /* 0x000fe20008000000 */
[----:B------:R-:W-:-:S02]  /*1550*/  @UP2 USHF.R.U32.HI UR6, URZ, UR9, UR7 ;  /* 0x00000009ff062299 */ /* 0x000fc40008011607 */
[----:B------:R-:W-:Y:S02]  /*1560*/  USHF.R.U32.HI UR13, URZ, UR13, UR18 ;  /* 0x0000000dff0d7299 */ /* 0x000fe40008011612 */
[----:B------:R-:W-:Y:S02]  /*1570*/  USEL UR4, UR20, UR24, !UP0 ;  /* 0x0000001814047287 */ /* 0x000fe4000c000000 */
[----:B------:R-:W-:Y:S02]  /*1580*/  UIMAD UR7, UR5, UR21, URZ ;  /* 0x00000015050772a4 */ /* 0x000fe4000f8e02ff */
[----:B------:R-:W-:Y:S02]  /*1590*/  USEL UR5, UR16, UR13, !UP1 ;  /* 0x0000000d10057287 */ /* 0x000fe4000c800000 */
[----:B------:R-:W-:Y:S02]  /*15a0*/  UIMAD UR12, UR6, UR21, URZ ;  /* 0x00000015060c72a4 */ /* 0x000fe4000f8e02ff */
[----:B------:R-:W-:-:S02]  /*15b0*/  UISETP.GE.AND UP0, UPT, UR4, UR7, UPT ;  /* 0x000000070400728c */ /* 0x000fc4000bf06270 */
[----:B------:R-:W-:Y:S02]  /*15c0*/  UIMAD.WIDE.U32 UR10, UR4, UR8, URZ ;  /* 0x00000008040a72a5 */ /* 0x000fe4000f8e00ff */
[----:B------:R-:W-:Y:S02]  /*15d0*/  UISETP.GE.OR UP0, UPT, UR5, UR12, UP0 ;  /* 0x0000000c0500728c */ /* 0x000fe40008706670 */
[----:B------:R-:W-:Y:S02]  /*15e0*/  UIMAD.WIDE.U32 UR12, UR5, UR8, URZ ;  /* 0x00000008050c72a5 */ /* 0x000fe4000f8e00ff */
[----:B------:R-:W-:Y:S01]  /*15f0*/  UIADD3 UR10, UPT, UPT, -UR4, URZ, URZ ;  /* 0x000000ff040a7290 */ /* 0x000fe2000fffe1ff */
[----:B------:R-:W-:Y:S01]  /*1600*/  UMOV UR8, UR11 ;  /* 0x0000000b00087c82 */ /* 0x000fe20008000000 */
[----:B------:R-:W-:Y:S02]  /*1610*/  UIADD3 UR11, UPT, UPT, -UR5, URZ, URZ ;  /* 0x000000ff050b7290 */ /* 0x000fe4000fffe1ff */
[----:B------:R-:W-:-:S03]  /*1620*/  USHF.R.U32.HI UR8, URZ, UR9, UR8 ;  /* 0x00000009ff087299 */ /* 0x000fc60008011608 */
[----:B------:R-:W-:Y:S01]  /*1630*/  @!UP0 UMOV UR7, UR13 ;  /* 0x0000000d00078c82 */ /* 0x000fe20008000000 */
[----:B------:R-:W-:Y:S02]  /*1640*/  UIMAD UR20, UR14, UR10, UR20 ;  /* 0x0000000a0e1472a4 */ /* 0x000fe4000f8e0214 */
[----:B------:R-:W-:Y:S02]  /*1650*/  USEL UR8, UR4, UR8, !UP2 ;  /* 0x0000000804087287 */ /* 0x000fe4000d000000 */
[----:B------:R-:W-:Y:S02]  /*1660*/  @!UP0 USHF.R.U32.HI UR7, URZ, UR9, UR7 ;  /* 0x00000009ff078299 */ /* 0x000fe40008011607 */
[----:B------:R-:W-:Y:S02]  /*1670*/  UIADD3 UR9, UPT, UPT, -UR8, URZ, URZ ;  /* 0x000000ff08097290 */ /* 0x000fe4000fffe1ff */
[----:B------:R-:W-:Y:S02]  /*1680*/  @!UP0 USEL UR7, UR5, UR7, !UP2 ;  /* 0x0000000705078287 */ /* 0x000fe4000d000000 */
[----:B------:R-:W-:-:S02]  /*1690*/  UIMAD UR9, UR21, UR9, UR4 ;  /* 0x00000009150972a4 */ /* 0x000fc4000f8e0204 */
[----:B------:R-:W-:Y:S02]  /*16a0*/  @!UP0 UIADD3 UR8, UPT, UPT, UR8, -UR7, URZ ;  /* 0x8000000708088290 */ /* 0x000fe4000fffe0ff */
[----:B------:R-:W-:Y:S02]  /*16b0*/  @!UP0 UIMAD UR6, UR9, UR6, UR7 ;  /* 0x00000006090682a4 */ /* 0x000fe4000f8e0207 */
[----:B------:R-:W-:Y:S02]  /*16c0*/  @!UP0 UIMAD UR4, UR8, UR21, UR5 ;  /* 0x00000015080482a4 */ /* 0x000fe4000f8e0205 */
[----:B------:R-:W-:Y:S02]  /*16d0*/  UIMAD UR16, UR27, UR11, UR16 ;  /* 0x0000000b1b1072a4 */ /* 0x000fe4000f8e0210 */
[----:B------:R-:W-:Y:S01]  /*16e0*/  UIMAD UR20, UR4, UR14, UR20 ;  /* 0x0000000e041472a4 */ /* 0x000fe2000f8e0214 */
[----:B------:R-:W-:Y:S02]  /*16f0*/  @!UP0 UMOV UR5, UR6 ;  /* 0x0000000600058c82 */ /* 0x000fe40008000000 */
[----:B------:R-:W-:-:S12]  /*1700*/  UIMAD UR16, UR5, UR27, UR16 ;  /* 0x0000001b051072a4 */ /* 0x000fd8000f8e0210 */
.L_x_19:
[----:B------:R-:W-:Y:S02]  /*1710*/  UISETP.NE.AND UP1, UPT, UR28, 0x1, UPT ;  /* 0x000000011c00788c */ /* 0x000fe4000bf25270 */
[----:B------:R-:W-:Y:S02]  /*1720*/  UISETP.NE.AND UP0, UPT, UR17, 0x2, UPT ;  /* 0x000000021100788c */ /* 0x000fe4000bf05270 */
[----:B------:R-:W-:-:S05]  /*1730*/  ULOP3.LUT UR21, UR26, 0x800, URZ, 0xc0, !UPT ;  /* 0x000008001a157892 */ /* 0x000fca000f8ec0ff */
[----:B------:R-:W-:Y:S07]  /*1740*/  BRA.U UP1, `(.L_x_20) ;  /* 0x0000000101447547 */ /* 0x000fee000b800000 */
[----:B------:R-:W1:Y:S01]  /*1750*/  LDCU.128 UR8, c[0x0][0xb10] ;  /* 0x00016200ff0877ac */ /* 0x000e620008000c00 */
[----:B------:R-:W2:Y:S01]  /*1760*/  LDCU UR12, c[0x0][0xb0c] ;  /* 0x00016180ff0c77ac */ /* 0x000ea20008000800 */
[----:B------:R-:W3:Y:S01]  /*1770*/  LDCU UR13, c[0x0][0xb20] ;  /* 0x00016400ff0d77ac */ /* 0x000ee20008000800 */
[----:B-1----:R-:W-:Y:S02]  /*1780*/  UIMAD.WIDE.U32 UR6, UR16, UR8, URZ ;  /* 0x00000008100672a5 */ /* 0x002fe4000f8e00ff */
[----:B------:R-:W-:Y:S02]  /*1790*/  UIMAD.WIDE.U32 UR4, UR20, UR11, URZ ;  /* 0x0000000b140472a5 */ /* 0x000fe4000f8e00ff */
[----:B--2---:R-:W-:Y:S02]  /*17a0*/  UISETP.NE.AND UP2, UPT, UR12, 0x1, UPT ;  /* 0x000000010c00788c */ /* 0x004fe4000bf45270 */
[----:B------:R-:W-:Y:S01]  /*17b0*/  UISETP.NE.AND UP1, UPT, UR10, 0x1, UPT ;  /* 0x000000010a00788c */ /* 0x000fe2000bf25270 */
[----:B------:R-:W-:-:S02]  /*17c0*/  UMOV UR6, UR7 ;  /* 0x0000000700067c82 */ /* 0x000fc40008000000 */
[----:B------:R-:W-:Y:S01]  /*17d0*/  UMOV UR4, UR5 ;  /* 0x0000000500047c82 */ /* 0x000fe20008000000 */
[----:B------:R-:W-:Y:S02]  /*17e0*/  USHF.R.U32.HI UR6, URZ, UR9, UR6 ;  /* 0x00000009ff067299 */ /* 0x000fe40008011606 */
[----:B---3--:R-:W-:Y:S02]  /*17f0*/  USHF.R.U32.HI UR4, URZ, UR13, UR4 ;  /* 0x0000000dff047299 */ /* 0x008fe40008011604 */
[----:B------:R-:W-:Y:S02]  /*1800*/  USEL UR5, UR16, UR6, !UP2 ;  /* 0x0000000610057287 */ /* 0x000fe4000d000000 */
[----:B------:R-:W-:-:S04]  /*1810*/  USEL UR4, UR20, UR4, !UP1 ;  /* 0x0000000414047287 */ /* 0x000fc8000c800000 */
[----:B------:R-:W-:Y:S02]  /*1820*/  UIADD3 UR6, UPT, UPT, UR5, -UR4, URZ ;  /* 0x8000000405067290 */ /* 0x000fe4000fffe0ff */
[----:B------:R-:W-:Y:S02]  /*1830*/  UIADD3 UR4, UPT, UPT, -UR5, UR4, URZ ;  /* 0x0000000405047290 */ /* 0x000fe4000fffe1ff */
[----:B------:R-:W-:Y:S02]  /*1840*/  UIMAD UR20, UR6, UR10, UR20 ;  /* 0x0000000a061472a4 */ /* 0x000fe4000f8e0214 */
[----:B------:R-:W-:-:S12]  /*1850*/  UIMAD UR16, UR4, UR12, UR16 ;  /* 0x0000000c041072a4 */ /* 0x000fd8000f8e0210 */
.L_x_20:
[----:B------:R-:W-:Y:S05]  /*1860*/  BRA.U !UP5, `(.L_x_21) ;  /* 0x000000010d0c7547 */ /* 0x000fea000b800000 */
[----:B------:R-:W-:Y:S01]  /*1870*/  UCGABAR_WAIT ;  /* 0x0000000000007dc7 */ /* 0x000fe20008000000 */
[----:B------:R-:W-:Y:S01]  /*1880*/  CCTL.IVALL ;  /* 0x00000000ff00798f */ /* 0x000fe20002000000 */
[----:B------:R-:W-:Y:S05]  /*1890*/  BRA `(.L_x_22) ;  /* 0x0000000000047947 */ /* 0x000fea0003800000 */
.L_x_21:
[----:B------:R-:W-:Y:S06]  /*18a0*/  BAR.SYNC.DEFER_BLOCKING 0x0 ;  /* 0x0000000000007b1d */ /* 0x000fec0000010000 */
.L_x_22:
[----:B------:R-:W-:Y:S05]  /*18b0*/  BRA.U UP0, `(.L_x_23) ;  /* 0x0000001d00907547 */ /* 0x000fea000b800000 */
[----:B------:R-:W1:Y:S01]  /*18c0*/  LDCU UR6, c[0x0][0x38c] ;  /* 0x00007180ff0677ac */ /* 0x000e620008000800 */
[----:B------:R-:W-:Y:S01]  /*18d0*/  PLOP3.LUT P1, PT, PT, PT, UP3, 0x80, 0x8 ;  /* 0x000000000008781c */ /* 0x000fe20003f2f038 */
[----:B------:R-:W-:Y:S01]  /*18e0*/  IMAD.MOV.U32 R12, RZ, RZ, 0x1 ;  /* 0x00000001ff0c7424 */ /* 0x000fe200078e00ff */
[----:B------:R-:W-:Y:S01]  /*18f0*/  ISETP.EQ.OR P2, PT, R0, RZ, P3 ;  /* 0x000000ff0000720c */ /* 0x000fe20001f42670 */
[----:B------:R-:W-:Y:S01]  /*1900*/  UISETP.NE.AND UP1, UPT, UR17, URZ, UPT ;  /* 0x000000ff1100728c */ /* 0x000fe2000bf25270 */
[----:B------:R-:W-:Y:S02]  /*1910*/  PLOP3.LUT P1, PT, P1, PT, PT, 0x8, 0x80 ;  /* 0x000000000080781c */ /* 0x000fe40000f2e170 */
[----:B------:R-:W-:Y:S01]  /*1920*/  CS2R R10, SRZ ;  /* 0x00000000000a7805 */ /* 0x000fe2000001ff00 */
[----:B------:R-:W-:Y:S01]  /*1930*/  IMAD.MOV.U32 R9, RZ, RZ, RZ ;  /* 0x000000ffff097224 */ /* 0x000fe200078e00ff */
[----:B------:R-:W2:Y:S01]  /*1940*/  LDCU UR39, c[0x0][0x370] ;  /* 0x00006e00ff2777ac */ /* 0x000ea20008000800 */
[----:B------:R-:W-:Y:S01]  /*1950*/  IMAD.MOV.U32 R8, RZ, RZ, 0x1 ;  /* 0x00000001ff087424 */ /* 0x000fe200078e00ff */
[----:B------:R-:W3:Y:S01]  /*1960*/  LDCU.64 UR28, c[0x0][0x348] ;  /* 0x00006900ff1c77ac */ /* 0x000ee20008000a00 */
[----:B------:R-:W-:-:S02]  /*1970*/  USHF.R.U32.HI UR44, URZ, 0x5, UR21 ;  /* 0x00000005ff2c7899 */ /* 0x000fc40008011615 */
[----:B-1----:R-:W-:Y:S02]  /*1980*/  UIADD3 UR5, UPT, UPT, UR6, 0x1f, URZ ;  /* 0x0000001f06057890 */ /* 0x002fe4000fffe0ff */
[----:B------:R-:W-:Y:S02]  /*1990*/  UIADD3 UR46, UPT, UPT, UR6, 0x3e, URZ ;  /* 0x0000003e062e7890 */ /* 0x000fe4000fffe0ff */
[----:B------:R-:W-:Y:S01]  /*19a0*/  USHF.R.S32.HI UR4, URZ, 0x1f, UR5 ;  /* 0x0000001fff047899 */ /* 0x000fe20008011405 */
[----:B------:R-:W1:Y:S03]  /*19b0*/  LDCU UR38, c[0x0][0x374] ;  /* 0x00006e80ff2677ac */ /* 0x000e660008000800 */
[----:B------:R-:W-:Y:S02]  /*19c0*/  ULEA.HI UR4, UR4, UR5, URZ, 0x5 ;  /* 0x0000000504047291 */ /* 0x000fe4000f8f28ff */
[----:B------:R-:W-:-:S02]  /*19d0*/  USEL UR25, UR37, 0x2, UP1 ;  /* 0x0000000225197887 */ /* 0x000fc40008800000 */
[----:B------:R-:W-:Y:S02]  /*19e0*/  USHF.R.S32.HI UR41, URZ, 0x5, UR4 ;  /* 0x00000005ff297899 */ /* 0x000fe40008011404 */
[----:B------:R-:W-:Y:S02]  /*19f0*/  UIADD3 UR4, UPT, UPT, UR6, -0x1, URZ ;  /* 0xffffffff06047890 */ /* 0x000fe4000fffe0ff */
[----:B------:R-:W-:Y:S02]  /*1a00*/  UISETP.LT.U32.AND UP0, UPT, UR41, 0x18, UPT ;  /* 0x000000182900788c */ /* 0x000fe4000bf01070 */
[----:B------:R-:W-:Y:S02]  /*1a10*/  UISETP.GE.U32.AND UP2, UPT, UR4, -0x3f, UPT ;  /* 0xffffffc10400788c */ /* 0x000fe4000bf46070 */
[----:B------:R-:W-:Y:S01]  /*1a20*/  USEL UR40, UR41, 0x18, UP0 ;  /* 0x0000001829287887 */ /* 0x000fe20008000000 */
[----:B------:R-:W-:-:S03]  /*1a30*/  UMOV UR5, URZ ;  /* 0x000000ff00057c82 */ /* 0x000fc60008000000 */
[----:B------:R-:W-:Y:S02]  /*1a40*/  UIADD3 UR24, UPT, UPT, UR40, -0x1, URZ ;  /* 0xffffffff28187890 */ /* 0x000fe4000fffe0ff */
[----:B------:R-:W-:-:S03]  /*1a50*/  UIADD3 UR43, UPT, UPT, UR41, -UR40, URZ ;  /* 0x80000028292b7290 */ /* 0x000fc6000fffe0ff */
[----:B------:R-:W-:-:S04]  /*1a60*/  @UP2 UIADD3 UR24, UPT, UPT, UR40, URZ, URZ ;  /* 0x000000ff28182290 */ /* 0x000fc8000fffe0ff */
[----:B-123--:R-:W-:-:S12]  /*1a70*/  UIADD3 UR24, UPT, UPT, UR24, 0x1, URZ ;  /* 0x0000000118187890 */ /* 0x00efd8000fffe0ff */
.L_x_43:
[----:B------:R-:W-:Y:S01]  /*1a80*/  UISETP.NE.AND UP0, UPT, UR45, URZ, UPT ;  /* 0x000000ff2d00728c */ /* 0x000fe2000bf05270 */
[----:B-1----:R-:W1:Y:S08]  /*1a90*/  S2UR UR45, SR_CgaCtaId ;  /* 0x00000000002d79c3 */ /* 0x002e700000008800 */
[----:B------:R-:W-:Y:S05]  /*1aa0*/  BRA.U UP0, `(.L_x_24) ;  /* 0x0000000100347547 */ /* 0x000fea000b800000 */
[----:B------:R-:W2:Y:S01]  /*1ab0*/  S2R R0, SR_CgaCtaId ;  /* 0x0000000000007919 */ /* 0x000ea20000008800 */
[----:B------:R-:W-:Y:S02]  /*1ac0*/  MOV R3, 0x400 ;  /* 0x0000040000037802 */ /* 0x000fe40000000f00 */
[----:B------:R-:W-:Y:S02]  /*1ad0*/  SHF.L.U32 R2, R8, 0x1f, RZ ;  /* 0x0000001f08027819 */ /* 0x000fe400000006ff */
[----:B--2---:R-:W-:-:S05]  /*1ae0*/  LEA R0, R0, R3, 0x18 ;  /* 0x0000000300007211 */ /* 0x004fca00078ec0ff */
[----:B------:R-:W-:-:S04]  /*1af0*/  IMAD R3, R9, 0x8, R0 ;  /* 0x0000000809037824 */ /* 0x000fc800078e0200 */
[----:B------:R-:W2:Y:S02]  /*1b00*/  SYNCS.PHASECHK.TRANS64.TRYWAIT P0, [R3+URZ+0x220], R2 ;  /* 0x00022002030075a7 */ /* 0x000ea400080011ff */
[----:B--2---:R-:W-:Y:S05]  /*1b10*/  @!P0 BRA `(.L_x_25) ;  /* 0x0000007800c08947 */ /* 0x004fea0003800000 */
.L_x_133:
[----:B------:R-:W-:Y:S01]  /*1b20*/  VIADD R9, R9, 0x1 ;  /* 0x0000000109097836 */ /* 0x000fe20000000000 */
[----:B------:R2:W-:Y:S04]  /*1b30*/  SYNCS.ARRIVE.TRANS64.A1T0 RZ, [R3+URZ+0x210], RZ ;  /* 0x000210ff03ff79a7 */ /* 0x0005e800081000ff */
[----:B------:R-:W-:-:S04]  /*1b40*/  ISETP.NE.AND P0, PT, R9, 0x2, PT ;  /* 0x000000020900780c */ /* 0x000fc80003f05270 */
[----:B------:R-:W-:Y:S02]  /*1b50*/  SEL R9, R9, RZ, P0 ;  /* 0x000000ff09097207 */ /* 0x000fe40000000000 */
[----:B--2---:R-:W-:-:S04]  /*1b60*/  SEL R3, RZ, 0x1, P0 ;  /* 0x00000001ff037807 */ /* 0x004fc80000000000 */
[----:B------:R-:W-:-:S07]  /*1b70*/  LOP3.LUT R8, R8, R3, RZ, 0x3c, !PT ;  /* 0x0000000308087212 */ /* 0x000fce00078e3cff */
.L_x_24:
[----:B------:R-:W-:Y:S01]  /*1b80*/  UMOV UR6, 0x400 ;  /* 0x0000040000067882 */ /* 0x000fe20000000000 */
[----:B------:R-:W-:Y:S01]  /*1b90*/  SHF.L.U32 R0, R12, 0x1f, RZ ;  /* 0x0000001f0c007819 */ /* 0x000fe200000006ff */
[----:B-1----:R-:W-:Y:S02]  /*1ba0*/  ULEA UR6, UR45, UR6, 0x18 ;  /* 0x000000062d067291 */ /* 0x002fe4000f8ec0ff */
[----:B------:R-:W-:Y:S02]  /*1bb0*/  UISETP.GE.U32.AND UP0, UPT, UR46, 0x3f, UPT ;  /* 0x0000003f2e00788c */ /* 0x000fe4000bf06070 */
[----:B------:R-:W-:Y:S02]  /*1bc0*/  ULEA UR4, UR5, UR6, 0x3 ;  /* 0x0000000605047291 */ /* 0x000fe4000f8e18ff */
[----:B------:R-:W-:Y:S02]  /*1bd0*/  USHF.L.U32 UR11, UR20, 0x7, URZ ;  /* 0x00000007140b7899 */ /* 0x000fe400080006ff */
[----:B------:R-:W-:Y:S01]  /*1be0*/  ULEA UR35, UR16, UR44, 0x7 ;  /* 0x0000002c10237291 */ /* 0x000fe2000f8e38ff */
[----:B------:R-:W-:-:S04]  /*1bf0*/  UMOV UR13, URZ ;  /* 0x000000ff000d7c82 */ /* 0x000fc80008000000 */
[----:B------:R1:W2:Y:S01]  /*1c00*/  SYNCS.PHASECHK.TRANS64.TRYWAIT P0, [UR4+0xc0], R0 ;  /* 0x0000c000ff0075a7 */ /* 0x0002a20008001104 */
[----:B------:R-:W-:Y:S06]  /*1c10*/  BRA.U !UP0, `(.L_x_26) ;  /* 0x0000000108bc7547 */ /* 0x000fec000b800000 */
[----:B------:R-:W-:Y:S01]  /*1c20*/  UMOV UR7, URZ ;  /* 0x000000ff00077c82 */ /* 0x000fe20008000000 */
[----:B------:R-:W-:-:S05]  /*1c30*/  UMOV UR4, UR5 ;  /* 0x0000000500047c82 */ /* 0x000fca0008000000 */
.L_x_32:
[----:B------:R-:W-:Y:S01]  /*1c40*/  ULEA UR33, UR4, UR6, 0x3 ;  /* 0x0000000604217291 */ /* 0x000fe2000f8e18ff */
[----:B--2---:R-:W-:Y:S01]  /*1c50*/  @!P3 MOV R2, 0x2000 ;  /* 0x000020000002b802 */ /* 0x004fe20000000f00 */
[----:B--2-4-:R-:W-:Y:S10]  /*1c60*/  @P0 BRA `(.L_x_27) ;  /* 0x00000000000c0947 */ /* 0x014ff40003800000 */
[----:B------:R-:W-:-:S04]  /*1c70*/  SHF.L.U32 R3, R12, 0x1f, RZ ;  /* 0x0000001f0c037819 */ /* 0x000fc800000006ff */
[----:B------:R-:W2:Y:S02]  /*1c80*/  SYNCS.PHASECHK.TRANS64.TRYWAIT P0, [UR33+0xc0], R3 ;  /* 0x0000c003ff0075a7 */ /* 0x000ea40008001121 */
[----:B--2---:R-:W-:Y:S05]  /*1c90*/  @!P0 BRA `(.L_x_28) ;  /* 0x0000007800748947 */ /* 0x004fea0003800000 */
.L_x_27:
[----:B------:R2:W-:Y:S01]  /*1ca0*/  @!P3 SYNCS.ARRIVE.TRANS64 RZ, [UR33], R2 ;  /* 0x00000002ffffb9a7 */ /* 0x0005e20008000021 */
[----:B------:R-:W-:-:S04]  /*1cb0*/  ULOP3.LUT UR5, UR25, 0x2, URZ, 0xfc, !UPT ;  /* 0x0000000219057892 */ /* 0x000fc8000f8efcff */
[----:B------:R-:W-:-:S09]  /*1cc0*/  UISETP.NE.AND UP0, UPT, UR5, 0x2, UPT ;  /* 0x000000020500788c */ /* 0x000fd2000bf05270 */
[----:B------:R-:W-:Y:S05]  /*1cd0*/  BRA.U UP0, `(.L_x_29) ;  /* 0x0000000100047547 */ /* 0x000fea000b800000 */
[----:B------:R-:W-:Y:S05]  /*1ce0*/  BPT.TRAP 0x1 ;  /* 0x000000040000795c */ /* 0x000fea0000300000 */
.L_x_29:
[----:B------:R-:W-:Y:S04]  /*1cf0*/  BSSY.RECONVERGENT B0, `(.L_x_30) ;  /* 0x0000003000007945 */ /* 0x000fe80003800200 */
[----:B------:R-:W-:Y:S05]  /*1d00*/  @P2 BRA `(.L_x_31) ;  /* 0x0000000000042947 */ /* 0x000fea0003800000 */
[----:B------:R-:W-:Y:S05]  /*1d10*/  BPT.TRAP 0x1 ;  /* 0x000000040000795c */ /* 0x000fea0000300000 */
.L_x_31:
[----:B------:R-:W-:Y:S05]  /*1d20*/  BSYNC.RECONVERGENT B0 ;  /* 0x0000000000007941 */ /* 0x000fea0003800200 */
.L_x_30:
[----:B------:R-:W-:Y:S02]  /*1d30*/  UIADD3 UR5, UPT, UPT, UR4, 0x1, URZ ;  /* 0x0000000104057890 */ /* 0x000fe4000fffe0ff */
[----:B------:R-:W-:Y:S02]  /*1d40*/  UIADD3 UR16, UP1, UPT, UR28, 0x80, URZ ;  /* 0x000000801c107890 */ /* 0x000fe4000ff3e0ff */
[----:B------:R-:W-:Y:S02]  /*1d50*/  UISETP.NE.AND UP0, UPT, UR5, 0x18, UPT ;  /* 0x000000180500788c */ /* 0x000fe4000bf05270 */
[----:B------:R-:W-:Y:S02]  /*1d60*/  USHF.L.U32 UR34, UR7, 0x5, URZ ;  /* 0x0000000507227899 */ /* 0x000fe400080006ff */
[----:B------:R-:W-:Y:S02]  /*1d70*/  USEL UR9, URZ, 0x1, UP0 ;  /* 0x00000001ff097887 */ /* 0x000fe40008000000 */
[----:B------:R-:W-:-:S02]  /*1d80*/  USEL UR5, UR5, URZ, UP0 ;  /* 0x000000ff05057287 */ /* 0x000fc40008000000 */
[----:B------:R-:W-:Y:S02]  /*1d90*/  UIADD3 UR14, UP0, UPT, UR28, 0x180, URZ ;  /* 0x000001801c0e7890 */ /* 0x000fe4000ff1e0ff */
[----:B------:R-:W-:Y:S01]  /*1da0*/  ULEA UR8, UR5, UR6, 0x3 ;  /* 0x0000000605087291 */ /* 0x000fe2000f8e18ff */
[----:B------:R-:W-:Y:S01]  /*1db0*/  LOP3.LUT R12, R12, UR9, RZ, 0x3c, !PT ;  /* 0x000000090c0c7c12 */ /* 0x000fe2000f8e3cff */
[----:B------:R-:W-:Y:S02]  /*1dc0*/  UIADD3.X UR17, UPT, UPT, URZ, UR29, URZ, UP1, !UPT ;  /* 0x0000001dff117290 */ /* 0x000fe40008ffe4ff */
[----:B------:R-:W-:Y:S01]  /*1dd0*/  UIADD3.X UR15, UPT, UPT, URZ, UR29, URZ, UP0, !UPT ;  /* 0x0000001dff0f7290 */ /* 0x000fe200087fe4ff */
[----:B-1----:R-:W-:Y:S01]  /*1de0*/  SHF.L.U32 R0, R12, 0x1f, RZ ;  /* 0x0000001f0c007819 */ /* 0x002fe200000006ff */
[----:B------:R-:W-:Y:S01]  /*1df0*/  UMOV UR18, 0x0 ;  /* 0x0000000000127882 */ /* 0x000fe20000000000 */
[----:B------:R-:W-:Y:S01]  /*1e00*/  UMOV UR19, 0x10000000 ;  /* 0x1000000000137882 */ /* 0x000fe20000000000 */
[----:B------:R-:W-:Y:S01]  /*1e10*/  UMOV UR12, UR36 ;  /* 0x00000024000c7c82 */ /* 0x000fe20008000000 */
[----:B------:R3:W4:Y:S01]  /*1e20*/  SYNCS.PHASECHK.TRANS64.TRYWAIT P0, [UR8+0xc0], R0 ;  /* 0x0000c000ff0075a7 */ /* 0x0007220008001108 */
[----:B------:R-:W-:Y:S01]  /*1e30*/  USHF.L.U32 UR8, UR4, 0xc, URZ ;  /* 0x0000000c04087899 */ /* 0x000fe200080006ff */
[----:B------:R-:W-:-:S02]  /*1e40*/  UMOV UR9, UR33 ;  /* 0x0000002100097c82 */ /* 0x000fc40008000000 */
[----:B------:R-:W-:Y:S01]  /*1e50*/  UMOV UR4, 0x30000 ;  /* 0x0003000000047882 */ /* 0x000fe20000000000 */
[----:B------:R-:W-:Y:S02]  /*1e60*/  ULOP3.LUT UR32, UR8, UR21, URZ, 0xfc, !UPT ;  /* 0x0000001508207292 */ /* 0x000fe4000f8efcff */
[----:B------:R-:W-:Y:S02]  /*1e70*/  UIADD3 UR8, UPT, UPT, UR6, 0x20600, UR8 ;  /* 0x0002060006087890 */ /* 0x000fe4000fffe008 */
[----:B------:R-:W-:Y:S01]  /*1e80*/  UIADD3 UR32, UPT, UPT, UR6, 0x8600, UR32 ;  /* 0x0000860006207890 */ /* 0x000fe2000fffe020 */
[----:B------:R-:W-:Y:S01]  /*1e90*/  UMOV UR10, UR34 ;  /* 0x00000022000a7c82 */ /* 0x000fe20008000000 */
[----:B------:R-:W-:Y:S01]  /*1ea0*/  UIADD3 UR7, UPT, UPT, UR7, 0x1, URZ ;  /* 0x0000000107077890 */ /* 0x000fe2000fffe0ff */
[----:B------:R-:W-:-:S03]  /*1eb0*/  UMOV UR13, UR24 ;  /* 0x00000018000d7c82 */ /* 0x000fc60008000000 */
[----:B------:R-:W-:-:S03]  /*1ec0*/  UISETP.NE.AND UP0, UPT, UR7, UR24, UPT ;  /* 0x000000180700728c */ /* 0x000fc6000bf05270 */
[----:B------:R1:W-:Y:S01]  /*1ed0*/  UTMALDG.3D.MULTICAST [UR32], [UR16], UR4, desc[UR18] ;  /* 0x00001220100073b4 */ /* 0x0003e20008011804 */
[----:B------:R3:W-:Y:S01]  /*1ee0*/  UTMALDG.3D [UR8], [UR14], desc[UR18] ;  /* 0x000012080e0075b4 */ /* 0x0007e20008011000 */
[----:B-1----:R-:W-:-:S04]  /*1ef0*/  UMOV UR4, UR5 ;  /* 0x0000000500047c82 */ /* 0x002fc80008000000 */
[----:B---3--:R-:W-:Y:S05]  /*1f00*/  BRA.U UP0, `(.L_x_32) ;  /* 0xfffffffd004c7547 */ /* 0x008fea000b83ffff */
.L_x_26:
[----:B------:R-:W-:Y:S01]  /*1f10*/  ULEA UR4, UR5, UR6, 0x3 ;  /* 0x0000000605047291 */ /* 0x000fe2000f8e18ff */
[----:B-1----:R-:W-:Y:S01]  /*1f20*/  SHF.L.U32 R0, R12, 0x1f, RZ ;  /* 0x0000001f0c007819 */ /* 0x002fe200000006ff */
[----:B------:R-:W-:Y:S01]  /*1f30*/  @!P1 SYNCS.ARRIVE.TRANS64.A1T0 RZ, [UR6+0x1a8], RZ ;  /* 0x0001a8ffffff99a7 */ /* 0x000fe20008100006 */
[----:B------:R-:W-:-:S06]  /*1f40*/  UISETP.GT.AND UP0, UPT, UR41, UR40, UPT ;  /* 0x000000282900728c */ /* 0x000fcc000bf04270 */
[----:B--2-4-:R1:W2:Y:S03]  /*1f50*/  SYNCS.PHASECHK.TRANS64.TRYWAIT P0, [UR4+0xc0], R0 ;  /* 0x0000c000ff0075a7 */ /* 0x0142a60008001104 */
[----:B------:R-:W-:Y:S05]  /*1f60*/  BRA.U !UP0, `(.L_x_33) ;  /* 0x0000000108c07547 */ /* 0x000fea000b800000 */
[----:B------:R-:W-:Y:S01]  /*1f70*/  UIADD3 UR26, UPT, UPT, UR43, UR13, URZ ;  /* 0x0000000d2b1a7290 */ /* 0x000fe2000fffe0ff */
[----:B------:R-:W-:-:S11]  /*1f80*/  UMOV UR4, UR5 ;  /* 0x0000000500047c82 */ /* 0x000fd60008000000 */
.L_x_39:
[----:B------:R-:W-:Y:S01]  /*1f90*/  ULEA UR17, UR4, UR6, 0x3 ;  /* 0x0000000604117291 */ /* 0x000fe2000f8e18ff */
[----:B--2---:R-:W-:Y:S01]  /*1fa0*/  @!P3 MOV R2, 0x2000 ;  /* 0x000020000002b802 */ /* 0x004fe20000000f00 */
[----:B--2-4-:R-:W-:Y:S10]  /*1fb0*/  @P0 BRA `(.L_x_34) ;  /* 0x00000000000c0947 */ /* 0x014ff40003800000 */
[----:B------:R-:W-:-:S04]  /*1fc0*/  SHF.L.U32 R3, R12, 0x1f, RZ ;  /* 0x0000001f0c037819 */ /* 0x000fc800000006ff */
[----:B------:R-:W2:Y:S02]  /*1fd0*/  SYNCS.PHASECHK.TRANS64.TRYWAIT P0, [UR17+0xc0], R3 ;  /* 0x0000c003ff0075a7 */ /* 0x000ea40008001111 */
[----:B--2---:R-:W-:Y:S05]  /*1fe0*/  @!P0 BRA `(.L_x_35) ;  /* 0x0000007400b88947 */ /* 0x004fea0003800000 */
.L_x_34:
[----:B------:R2:W-:Y:S01]  /*1ff0*/  @!P3 SYNCS.ARRIVE.TRANS64 RZ, [UR17], R2 ;  /* 0x00000002ffffb9a7 */ /* 0x0005e20008000011 */
[----:B------:R-:W-:-:S04]  /*2000*/  ULOP3.LUT UR5, UR25, 0x2, URZ, 0xfc, !UPT ;  /* 0x0000000219057892 */ /* 0x000fc8000f8efcff */
[----:B------:R-:W-:-:S09]  /*2010*/  UISETP.NE.AND UP0, UPT, UR5, 0x2, UPT ;  /* 0x000000020500788c */ /* 0x000fd2000bf05270 */
[----:B------:R-:W-:Y:S05]  /*2020*/  BRA.U UP0, `(.L_x_36) ;  /* 0x0000000100047547 */ /* 0x000fea000b800000 */
[----:B------:R-:W-:Y:S05]  /*2030*/  BPT.TRAP 0x1 ;  /* 0x000000040000795c */ /* 0x000fea0000300000 */
.L_x_36:
[----:B------:R-:W-:Y:S04]  /*2040*/  BSSY.RECONVERGENT B0, `(.L_x_37) ;  /* 0x0000003000007945 */ /* 0x000fe80003800200 */
[----:B------:R-:W-:Y:S05]  /*2050*/  @P2 BRA `(.L_x_38) ;  /* 0x0000000000042947 */ /* 0x000fea0003800000 */
[----:B------:R-:W-:Y:S05]  /*2060*/  BPT.TRAP 0x1 ;  /* 0x000000040000795c */ /* 0x000fea0000300000 */
.L_x_38:
[----:B------:R-:W-:Y:S05]  /*2070*/  BSYNC.RECONVERGENT B0 ;  /* 0x0000000000007941 */ /* 0x000fea0003800200 */
.L_x_37:
[----:B------:R-:W-:Y:S02]  /*2080*/  UIADD3 UR5, UPT, UPT, UR4, 0x1, URZ ;  /* 0x0000000104057890 */ /* 0x000fe4000fffe0ff */
[----:B------:R-:W-:Y:S02]  /*2090*/  UIADD3 UR14, UP1, UPT, UR28, 0x80, URZ ;  /* 0x000000801c0e7890 */ /* 0x000fe4000ff3e0ff */
[----:B------:R-:W-:Y:S02]  /*20a0*/  UISETP.NE.AND UP0, UPT, UR5, 0x18, UPT ;  /* 0x000000180500788c */ /* 0x000fe4000bf05270 */
[----:B------:R-:W-:Y:S02]  /*20b0*/  USHF.L.U32 UR18, UR13, 0x5, URZ ;  /* 0x000000050d127899 */ /* 0x000fe400080006ff */
[----:B------:R-:W-:Y:S02]  /*20c0*/  USEL UR8, URZ, 0x1, UP0 ;  /* 0x00000001ff087887 */ /* 0x000fe40008000000 */
[----:B------:R-:W-:-:S02]  /*20d0*/  USEL UR5, UR5, URZ, UP0 ;  /* 0x000000ff05057287 */ /* 0x000fc40008000000 */
[----:B------:R-:W-:Y:S02]  /*20e0*/  UIADD3 UR22, UP0, UPT, UR28, 0x180, URZ ;  /* 0x000001801c167890 */ /* 0x000fe4000ff1e0ff */
[----:B------:R-:W-:Y:S01]  /*20f0*/  LOP3.LUT R12, R12, UR8, RZ, 0x3c, !PT ;  /* 0x000000080c0c7c12 */ /* 0x000fe2000f8e3cff */
[----:B------:R-:W-:Y:S02]  /*2100*/  USHF.L.U32 UR8, UR4, 0xc, URZ ;  /* 0x0000000c04087899 */ /* 0x000fe400080006ff */
[----:B------:R-:W-:Y:S01]  /*2110*/  ULEA UR7, UR5, UR6, 0x3 ;  /* 0x0000000605077291 */ /* 0x000fe2000f8e18ff */
[----:B-1----:R-:W-:Y:S01]  /*2120*/  SHF.L.U32 R0, R12, 0x1f, RZ ;  /* 0x0000001f0c007819 */ /* 0x002fe200000006ff */
[----:B------:R-:W-:Y:S02]  /*2130*/  ULOP3.LUT UR16, UR8, UR21, URZ, 0xfc, !UPT ;  /* 0x0000001508107292 */ /* 0x000fe4000f8efcff */
[----:B------:R-:W-:Y:S02]  /*2140*/  UIADD3.X UR15, UPT, UPT, URZ, UR29, URZ, UP1, !UPT ;  /* 0x0000001dff0f7290 */ /* 0x000fe40008ffe4ff */
[----:B------:R-:W-:-:S02]  /*2150*/  UIADD3 UR16, UPT, UPT, UR6, 0x8600, UR16 ;  /* 0x0000860006107890 */ /* 0x000fc4000fffe010 */
[----:B------:R-:W-:Y:S01]  /*2160*/  UIADD3 UR8, UPT, UPT, UR6, 0x20600, UR8 ;  /* 0x0002060006087890 */ /* 0x000fe2000fffe008 */
[----:B------:R3:W4:Y:S01]  /*2170*/  SYNCS.PHASECHK.TRANS64.TRYWAIT P0, [UR7+0xc0], R0 ;  /* 0x0000c000ff0075a7 */ /* 0x0007220008001107 */
[----:B------:R-:W-:Y:S01]  /*2180*/  UIADD3.X UR23, UPT, UPT, URZ, UR29, URZ, UP0, !UPT ;  /* 0x0000001dff177290 */ /* 0x000fe200087fe4ff */
[----:B------:R-:W-:Y:S01]  /*2190*/  UMOV UR4, 0x30000 ;  /* 0x0003000000047882 */ /* 0x000fe20000000000 */
[----:B------:R-:W-:Y:S01]  /*21a0*/  UMOV UR30, 0x0 ;  /* 0x00000000001e7882 */ /* 0x000fe20000000000 */
[----:B------:R-:W-:Y:S01]  /*21b0*/  UMOV UR31, 0x10000000 ;  /* 0x10000000001f7882 */ /* 0x000fe20000000000 */
[----:B------:R-:W-:Y:S01]  /*21c0*/  UMOV UR19, UR35 ;  /* 0x0000002300137c82 */ /* 0x000fe20008000000 */
[----:B------:R-:W-:Y:S01]  /*21d0*/  UMOV UR20, UR36 ;  /* 0x0000002400147c82 */ /* 0x000fe20008000000 */
[----:B------:R-:W-:Y:S01]  /*21e0*/  UMOV UR12, UR36 ;  /* 0x00000024000c7c82 */ /* 0x000fe20008000000 */
[----:B------:R-:W-:Y:S01]  /*21f0*/  UMOV UR9, UR17 ;  /* 0x0000001100097c82 */ /* 0x000fe20008000000 */
[----:B------:R-:W-:Y:S01]  /*2200*/  UMOV UR10, UR18 ;  /* 0x00000012000a7c82 */ /* 0x000fe20008000000 */
[----:B------:R1:W-:Y:S01]  /*2210*/  UTMALDG.3D.MULTICAST [UR16], [UR14], UR4, desc[UR30] ;  /* 0x00001e100e0073b4 */ /* 0x0003e20008011804 */
[----:B------:R-:W-:-:S04]  /*2220*/  UIADD3 UR13, UPT, UPT, UR13, 0x1, URZ ;  /* 0x000000010d0d7890 */ /* 0x000fc8000fffe0ff */
[----:B------:R-:W-:Y:S01]  /*2230*/  UISETP.NE.AND UP0, UPT, UR13, UR26, UPT ;  /* 0x0000001a0d00728c */ /* 0x000fe2000bf05270 */
[----:B------:R3:W-:Y:S01]  /*2240*/  UTMALDG.3D [UR8], [UR22], desc[UR30] ;  /* 0x00001e08160075b4 */ /* 0x0007e20008011000 */
[----:B-1----:R-:W-:-:S07]  /*2250*/  UMOV UR4, UR5 ;  /* 0x0000000500047c82 */ /* 0x002fce0008000000 */
[----:B---3--:R-:W-:Y:S05]  /*2260*/  BRA.U UP0, `(.L_x_39) ;  /* 0xfffffffd00487547 */ /* 0x008fea000b83ffff */
.L_x_33:
[C---:B------:R-:W-:Y:S01]  /*2270*/  LEA R3, R11.reuse, UR6, 0x3 ;  /* 0x000000060b037c11 */ /* 0x040fe2000f8e18ff */
[----:B------:R-:W-:Y:S01]  /*2280*/  NOP ;  /* 0x0000000000007918 */ /* 0x000fe20000000000 */
[----:B-1----:R-:W-:Y:S02]  /*2290*/  SHF.L.U32 R0, R10, 0x1f, RZ ;  /* 0x0000001f0a007819 */ /* 0x002fe400000006ff */
[----:B------:R-:W-:Y:S02]  /*22a0*/  LEA R5, R11, UR6, 0x4 ;  /* 0x000000060b057c11 */ /* 0x000fe4000f8e20ff */
[----:B--2-4-:R-:W1:Y:S02]  /*22b0*/  SYNCS.PHASECHK.TRANS64.TRYWAIT P0, [R3+URZ+0x1b0], R0 ;  /* 0x0001b000030075a7 */ /* 0x014e6400080011ff */
[----:B-1----:R-:W-:Y:S05]  /*22c0*/  @!P0 BRA `(.L_x_40) ;  /* 0x0000007400188947 */ /* 0x002fea0003800000 */
.L_x_136:
[----:B------:R-:W2:Y:S01]  /*22d0*/  LDS.128 R4, [R5+0x240] ;  /* 0x0002400005047984 */ /* 0x000ea20000000c00 */
[----:B------:R-:W-:Y:S01]  /*22e0*/  UISETP.GE.AND UP0, UPT, UR42, 0x1, UPT ;  /* 0x000000012a00788c */ /* 0x000fe2000bf06270 */
[----:B------:R-:W-:Y:S01]  /*22f0*/  @!PT LDS RZ, [RZ] ;  /* 0x00000000fffff984 */ /* 0x000fe20000000800 */
[----:B------:R-:W-:Y:S01]  /*2300*/  @!PT LDS RZ, [RZ] ;  /* 0x00000000fffff984 */ /* 0x000fe20000000800 */
[----:B------:R-:W-:Y:S01]  /*2310*/  @!PT LDS RZ, [RZ] ;  /* 0x00000000fffff984 */ /* 0x000fe20000000800 */
[----:B------:R-:W-:Y:S01]  /*2320*/  @!PT LDS RZ, [RZ] ;  /* 0x00000000fffff984 */ /* 0x000fe20000000800 */
[----:B------:R3:W-:Y:S06]  /*2330*/  MEMBAR.ALL.CTA ;  /* 0x0000000000007992 */ /* 0x0007ec0000008000 */
[----:B---3--:R-:W3:Y:S01]  /*2340*/  FENCE.VIEW.ASYNC.S ;  /* 0x00000000000073c6 */ /* 0x008ee20000000000 */
[----:B--2---:R-:W-:-:S13]  /*2350*/  LOP3.LUT P0, RZ, R6, 0x1, RZ, 0xc0, !PT ;  /* 0x0000000106ff7812 */ /* 0x004fda000780c0ff */
[----:B---3--:R-:W-:Y:S01]  /*2360*/  VOTEU.ANY UP1, P0 ;  /* 0x0000000000ff7886 */ /* 0x008fe20000020100 */
[----:B------:R-:W-:-:S13]  /*2370*/  PLOP3.LUT P0, PT, PT, PT, UP1, 0x80, 0x8 ;  /* 0x000000000008781c */ /* 0x000fda0003f0f018 */
[----:B-1----:R-:W-:Y:S02]  /*2380*/  @P0 LOP3.LUT R0, R5, 0xffff, RZ, 0xc0, !PT ;  /* 0x0000ffff05000812 */ /* 0x002fe400078ec0ff */
[----:B------:R-:W-:Y:S02]  /*2390*/  @P0 MOV R2, R4 ;  /* 0x0000000400020202 */ /* 0x000fe40000000f00 */
[----:B------:R-:W-:Y:S01]  /*23a0*/  @P0 R2UR UR7, R0 ;  /* 0x00000000000702ca */ /* 0x000fe200000e0000 */
[----:B------:R-:W-:Y:S01]  /*23b0*/  VIADD R0, R3, 0x1c0 ;  /* 0x000001c003007836 */ /* 0x000fe20000000000 */
[----:B------:R-:W-:Y:S02]  /*23c0*/  @P0 SHF.R.U32.HI R4, RZ, 0x10, R5 ;  /* 0x00000010ff040819 */ /* 0x000fe40000011605 */
[----:B------:R-:W-:Y:S02]  /*23d0*/  @P0 R2UR UR8, R2 ;  /* 0x00000000020802ca */ /* 0x000fe400000e0000 */
[----:B------:R-:W-:-:S02]  /*23e0*/  PRMT R0, RZ, 0x654, R0 ;  /* 0x00000654ff007816 */ /* 0x000fc40000000000 */
[----:B------:R-:W-:Y:S02]  /*23f0*/  @P0 R2UR UR4, R4 ;  /* 0x00000000040402ca */ /* 0x000fe400000e0000 */
[----:B------:R1:W-:Y:S03]  /*2400*/  SYNCS.ARRIVE.TRANS64.RED.A1T0 RZ, [R0+URZ], RZ ;  /* 0x000000ff00ff79a7 */ /* 0x0003e600081004ff */
[----:B------:R-:W-:-:S04]  /*2410*/  @UP1 UMOV UR27, UR7 ;  /* 0x00000007001b1c82 */ /* 0x000fc80008000000 */
[----:B------:R-:W-:-:S04]  /*2420*/  @UP1 UMOV UR37, UR8 ;  /* 0x0000000800251c82 */ /* 0x000fc80008000000 */
[----:B------:R-:W-:Y:S01]  /*2430*/  @UP1 UMOV UR36, UR4 ;  /* 0x0000000400241c82 */ /* 0x000fe20008000000 */
[----:B------:R-:W-:Y:S05]  /*2440*/  BRA.U !UP0, `(.L_x_41) ;  /* 0x0000000108d47547 */ /* 0x000fea000b800000 */
[----:B------:R-:W2:Y:S01]  /*2450*/  LDCU.128 UR12, c[0x0][0xb10] ;  /* 0x00016200ff0c77ac */ /* 0x000ea20008000c00 */
[----:B------:R-:W3:Y:S01]  /*2460*/  LDCU UR26, c[0x0][0xb20] ;  /* 0x00016400ff1a77ac */ /* 0x000ee20008000800 */
[----:B------:R-:W4:Y:S01]  /*2470*/  LDCU UR20, c[0x0][0xb0c] ;  /* 0x00016180ff1477ac */ /* 0x000f220008000800 */
[----:B------:R-:W1:Y:S01]  /*2480*/  LDCU.64 UR10, c[0x0][0xb28] ;  /* 0x00016500ff0a77ac */ /* 0x000e620008000a00 */
[----:B------:R-:W-:Y:S02]  /*2490*/  UISETP.NE.AND UP3, UPT, UR42, 0x1, UPT ;  /* 0x000000012a00788c */ /* 0x000fe4000bf65270 */
[----:B--2---:R-:W-:Y:S02]  /*24a0*/  UIMAD.WIDE.U32 UR16, UR38, UR15, URZ ;  /* 0x0000000f261072a5 */ /* 0x004fe4000f8e00ff */
[----:B------:R-:W-:Y:S02]  /*24b0*/  UIMAD.WIDE.U32 UR8, UR39, UR12, URZ ;  /* 0x0000000c270872a5 */ /* 0x000fe4000f8e00ff */
[----:B------:R-:W-:-:S02]  /*24c0*/  UISETP.NE.AND UP0, UPT, UR14, 0x1, UPT ;  /* 0x000000010e00788c */ /* 0x000fc4000bf05270 */
[----:B------:R-:W-:Y:S01]  /*24d0*/  UIMAD.WIDE.U32 UR22, UR27, UR15, URZ ;  /* 0x0000000f1b1672a5 */ /* 0x000fe2000f8e00ff */
[----:B------:R-:W-:Y:S02]  /*24e0*/  UMOV UR16, UR17 ;  /* 0x0000001100107c82 */ /* 0x000fe40008000000 */
[----:B------:R-:W-:Y:S01]  /*24f0*/  UMOV UR8, UR9 ;  /* 0x0000000900087c82 */ /* 0x000fe20008000000 */
[----:B---3--:R-:W-:Y:S02]  /*2500*/  USHF.R.U32.HI UR16, URZ, UR26, UR16 ;  /* 0x0000001aff107299 */ /* 0x008fe40008011610 */
[----:B----4-:R-:W-:Y:S02]  /*2510*/  UISETP.NE.AND UP2, UPT, UR20, 0x1, UPT ;  /* 0x000000011400788c */ /* 0x010fe4000bf45270 */
[----:B------:R-:W-:Y:S02]  /*2520*/  USHF.R.U32.HI UR8, URZ, UR13, UR8 ;  /* 0x0000000dff087299 */ /* 0x000fe40008011608 */
[----:B------:R-:W-:-:S02]  /*2530*/  USEL UR7, UR38, UR16, !UP0 ;  /* 0x0000001026077287 */ /* 0x000fc4000c000000 */
[----:B------:R-:W-:Y:S02]  /*2540*/  USEL UR8, UR39, UR8, !UP2 ;  /* 0x0000000827087287 */ /* 0x000fe4000d000000 */
[----:B-1----:R-:W-:Y:S01]  /*2550*/  UIMAD.WIDE.U32 UR16, UR7, UR10, URZ ;  /* 0x0000000a071072a5 */ /* 0x002fe2000f8e00ff */
[----:B------:R-:W-:Y:S01]  /*2560*/  UMOV UR4, UR23 ;  /* 0x0000001700047c82 */ /* 0x000fe20008000000 */
[----:B------:R-:W-:Y:S02]  /*2570*/  UIMAD.WIDE.U32 UR18, UR37, UR12, URZ ;  /* 0x0000000c251272a5 */ /* 0x000fe4000f8e00ff */
[----:B------:R-:W-:-:S03]  /*2580*/  UIMAD.WIDE.U32 UR22, UR8, UR10, URZ ;  /* 0x0000000a081672a5 */ /* 0x000fc6000f8e00ff */
[----:B------:R-:W-:Y:S01]  /*2590*/  UMOV UR16, UR17 ;  /* 0x0000001100107c82 */ /* 0x000fe20008000000 */
[----:B------:R-:W-:Y:S02]  /*25a0*/  USHF.R.U32.HI UR4, URZ, UR26, UR4 ;  /* 0x0000001aff047299 */ /* 0x000fe40008011604 */
[----:B------:R-:W-:Y:S01]  /*25b0*/  @UP3 USHF.R.U32.HI UR7, URZ, UR11, UR16 ;  /* 0x0000000bff073299 */ /* 0x000fe20008011610 */
[----:B------:R-:W-:Y:S01]  /*25c0*/  UMOV UR18, UR19 ;  /* 0x0000001300127c82 */ /* 0x000fe20008000000 */
[----:B------:R-:W-:Y:S01]  /*25d0*/  UMOV UR22, UR23 ;  /* 0x0000001700167c82 */ /* 0x000fe20008000000 */
[----:B------:R-:W-:Y:S02]  /*25e0*/  USHF.R.U32.HI UR13, URZ, UR13, UR18 ;  /* 0x0000000dff0d7299 */ /* 0x000fe40008011612 */
[----:B------:R-:W-:Y:S02]  /*25f0*/  USEL UR4, UR27, UR4, !UP0 ;  /* 0x000000041b047287 */ /* 0x000fe4000c000000 */
[----:B------:R-:W-:-:S02]  /*2600*/  @UP3 USHF.R.U32.HI UR8, URZ, UR11, UR22 ;  /* 0x0000000bff083299 */ /* 0x000fc40008011616 */
[----:B------:R-:W-:Y:S02]  /*2610*/  UIMAD UR9, UR42, UR7, URZ ;  /* 0x000000072a0972a4 */ /* 0x000fe4000f8e02ff */
[----:B------:R-:W-:Y:S02]  /*2620*/  USEL UR7, UR37, UR13, !UP2 ;  /* 0x0000000d25077287 */ /* 0x000fe4000d000000 */
[----:B------:R-:W-:Y:S02]  /*2630*/  UIMAD UR12, UR42, UR8, URZ ;  /* 0x000000082a0c72a4 */ /* 0x000fe4000f8e02ff */
[----:B------:R-:W-:Y:S02]  /*2640*/  UISETP.GE.AND UP0, UPT, UR4, UR9, UPT ;  /* 0x000000090400728c */ /* 0x000fe4000bf06270 */
[----:B------:R-:W-:Y:S02]  /*2650*/  UIMAD.WIDE.U32 UR16, UR4, UR10, URZ ;  /* 0x0000000a041072a5 */ /* 0x000fe4000f8e00ff */
[----:B------:R-:W-:-:S02]  /*2660*/  UISETP.GE.OR UP0, UPT, UR7, UR12, UP0 ;  /* 0x0000000c0700728c */ /* 0x000fc40008706670 */
        /* <DEDUP_REMOVED lines=19> */
.L_x_41:
[----:B------:R-:W2:Y:S02]  /*27a0*/  LDCU UR4, c[0x0][0xb30] ;  /* 0x00016600ff0477ac */ /* 0x000ea40008000800 */
[----:B--2---:R-:W-:-:S09]  /*27b0*/  UISETP.NE.AND UP0, UPT, UR4, 0x1, UPT ;  /* 0x000000010400788c */ /* 0x004fd2000bf05270 */
[----:B------:R-:W-:Y:S05]  /*27c0*/  BRA.U UP0, `(.L_x_42) ;  /* 0x0000000100447547 */ /* 0x000fea000b800000 */
[----:B------:R-:W2:Y:S01]  /*27d0*/  LDCU.128 UR12, c[0x0][0xb10] ;  /* 0x00016200ff0c77ac */ /* 0x000ea20008000c00 */
[----:B------:R-:W3:Y:S01]  /*27e0*/  LDCU UR16, c[0x0][0xb0c] ;  /* 0x00016180ff1077ac */ /* 0x000ee20008000800 */
[----:B------:R-:W4:Y:S01]  /*27f0*/  LDCU UR17, c[0x0][0xb20] ;  /* 0x00016400ff1177ac */ /* 0x000f220008000800 */
[----:B--2---:R-:W-:Y:S02]  /*2800*/  UIMAD.WIDE.U32 UR10, UR37, UR12, URZ ;  /* 0x0000000c250a72a5 */ /* 0x004fe4000f8e00ff */
[----:B------:R-:W-:Y:S02]  /*2810*/  UIMAD.WIDE.U32 UR8, UR27, UR15, URZ ;  /* 0x0000000f1b0872a5 */ /* 0x000fe4000f8e00ff */
[----:B---3--:R-:W-:Y:S02]  /*2820*/  UISETP.NE.AND UP2, UPT, UR16, 0x1, UPT ;  /* 0x000000011000788c */ /* 0x008fe4000bf45270 */
[----:B------:R-:W-:Y:S01]  /*2830*/  UISETP.NE.AND UP0, UPT, UR14, 0x1, UPT ;  /* 0x000000010e00788c */ /* 0x000fe2000bf05270 */
[----:B------:R-:W-:-:S02]  /*2840*/  UMOV UR7, UR11 ;  /* 0x0000000b00077c82 */ /* 0x000fc40008000000 */
[----:B------:R-:W-:Y:S01]  /*2850*/  UMOV UR4, UR9 ;  /* 0x0000000900047c82 */ /* 0x000fe20008000000 */
[----:B------:R-:W-:Y:S02]  /*2860*/  USHF.R.U32.HI UR7, URZ, UR13, UR7 ;  /* 0x0000000dff077299 */ /* 0x000fe40008011607 */
[----:B----4-:R-:W-:Y:S02]  /*2870*/  USHF.R.U32.HI UR4, URZ, UR17, UR4 ;  /* 0x00000011ff047299 */ /* 0x010fe40008011604 */
[----:B------:R-:W-:Y:S02]  /*2880*/  USEL UR7, UR37, UR7, !UP2 ;  /* 0x0000000725077287 */ /* 0x000fe4000d000000 */
[----:B------:R-:W-:-:S04]  /*2890*/  USEL UR4, UR27, UR4, !UP0 ;  /* 0x000000041b047287 */ /* 0x000fc8000c000000 */
[----:B------:R-:W-:Y:S02]  /*28a0*/  UIADD3 UR8, UPT, UPT, UR7, -UR4, URZ ;  /* 0x8000000407087290 */ /* 0x000fe4000fffe0ff */
[----:B------:R-:W-:Y:S02]  /*28b0*/  UIADD3 UR4, UPT, UPT, -UR7, UR4, URZ ;  /* 0x0000000407047290 */ /* 0x000fe4000fffe1ff */
[----:B------:R-:W-:Y:S02]  /*28c0*/  UIMAD UR27, UR8, UR14, UR27 ;  /* 0x0000000e081b72a4 */ /* 0x000fe4000f8e021b */
[----:B------:R-:W-:-:S12]  /*28d0*/  UIMAD UR37, UR4, UR16, UR37 ;  /* 0x00000010042572a4 */ /* 0x000fd8000f8e0225 */
.L_x_42:
[----:B------:R-:W-:Y:S01]  /*28e0*/  VIADD R11, R11, 0x1 ;  /* 0x000000010b0b7836 */ /* 0x000fe20000000000 */
[----:B------:R-:W-:Y:S01]  /*28f0*/  R2UR UR4, R147 ;  /* 0x00000000930472ca */ /* 0x000fe200000e0000 */
[----:B------:R-:W-:Y:S01]  /*2900*/  UIADD3 UR20, UPT, UPT, UR27, UR63, URZ ;  /* 0x0000003f1b147290 */ /* 0x000fe2000fffe0ff */
[----:B------:R-:W-:Y:S02]  /*2910*/  PLOP3.LUT P1, PT, PT, PT, PT, 0x80, 0x8 ;  /* 0x000000000008781c */ /* 0x000fe40003f2f070 */
[----:B------:R-:W-:-:S04]  /*2920*/  ISETP.NE.AND P0, PT, R11, 0x2, PT ;  /* 0x000000020b00780c */ /* 0x000fc80003f05270 */
[----:B------:R-:W-:Y:S02]  /*2930*/  SEL R3, RZ, 0x1, P0 ;  /* 0x00000001ff037807 */ /* 0x000fe40000000000 */
[----:B------:R-:W-:Y:S02]  /*2940*/  SEL R11, R11, RZ, P0 ;  /* 0x000000ff0b0b7207 */ /* 0x000fe40000000000 */
[----:B------:R-:W-:Y:S01]  /*2950*/  LOP3.LUT R10, R10, R3, RZ, 0x3c, !PT ;  /* 0x000000030a0a7212 */ /* 0x000fe200078e3cff */
[----:B------:R-:W-:Y:S01]  /*2960*/  UIADD3 UR16, UPT, UPT, UR37, UR4, URZ ;  /* 0x0000000425107290 */ /* 0x000fe2000fffe0ff */
[----:B------:R-:W-:Y:S11]  /*2970*/  BRA.U UP1, `(.L_x_43) ;  /* 0xfffffff101407547 */ /* 0x000ff6000b83ffff */
[----:B------:R-:W-:Y:S01]  /*2980*/  UIADD3 UR7, UPT, UPT, UR6, 0xc0, URZ ;  /* 0x000000c006077890 */ /* 0x000fe2000fffe0ff */
[----:B------:R-:W-:-:S03]  /*2990*/  SHF.L.U32 R3, R12, 0x1f, RZ ;  /* 0x0000001f0c037819 */ /* 0x000fc600000006ff */
[----:B------:R-:W-:-:S09]  /*29a0*/  ULEA UR4, UR5, UR7, 0x3 ;  /* 0x0000000705047291 */ /* 0x000fd2000f8e18ff */
[----:B------:R-:W2:Y:S02]  /*29b0*/  SYNCS.PHASECHK.TRANS64.TRYWAIT P0, [UR4], R3 ;  /* 0x00000003ff0075a7 */ /* 0x000ea40008001104 */
[----:B--2---:R-:W-:Y:S05]  /*29c0*/  @!P0 BRA `(.L_x_44) ;  /* 0x0000006c006c8947 */ /* 0x004fea0003800000 */
.L_x_138:
[----:B------:R-:W-:-:S04]  /*29d0*/  UIADD3 UR4, UPT, UPT, UR5, 0x1, URZ ;  /* 0x0000000105047890 */ /* 0x000fc8000fffe0ff */
[----:B------:R-:W-:-:S04]  /*29e0*/  UISETP.NE.AND UP0, UPT, UR4, 0x18, UPT ;  /* 0x000000180400788c */ /* 0x000fc8000bf05270 */
[----:B------:R-:W-:Y:S02]  /*29f0*/  USEL UR6, URZ, 0x1, UP0 ;  /* 0x00000001ff067887 */ /* 0x000fe40008000000 */
[----:B------:R-:W-:-:S04]  /*2a00*/  USEL UR4, UR4, URZ, UP0 ;  /* 0x000000ff04047287 */ /* 0x000fc80008000000 */
[----:B------:R-:W-:Y:S01]  /*2a10*/  ULEA UR5, UR4, UR7, 0x3 ;  /* 0x0000000704057291 */ /* 0x000fe2000f8e18ff */
[----:B------:R-:W-:-:S04]  /*2a20*/  LOP3.LUT R2, R12, UR6, RZ, 0x3c, !PT ;  /* 0x000000060c027c12 */ /* 0x000fc8000f8e3cff */
[----:B-1----:R-:W-:-:S04]  /*2a30*/  SHF.L.U32 R3, R2, 0x1f, RZ ;  /* 0x0000001f02037819 */ /* 0x002fc800000006ff */
[----:B------:R-:W1:Y:S02]  /*2a40*/  SYNCS.PHASECHK.TRANS64.TRYWAIT P0, [UR5], R3 ;  /* 0x00000003ff0075a7 */ /* 0x000e640008001105 */
[----:B-1----:R-:W-:Y:S05]  /*2a50*/  @!P0 BRA `(.L_x_45) ;  /* 0x0000006c00608947 */ /* 0x002fea0003800000 */
.L_x_140:
        /* <DEDUP_REMOVED lines=9> */
.L_x_142:
        /* <DEDUP_REMOVED lines=9> */
.L_x_144:
        /* <DEDUP_REMOVED lines=9> */
.L_x_146:
        /* <DEDUP_REMOVED lines=9> */
.L_x_148:
        /* <DEDUP_REMOVED lines=9> */
.L_x_150:
        /* <DEDUP_REMOVED lines=9> */
.L_x_152:
        /* <DEDUP_REMOVED lines=9> */
.L_x_154:
        /* <DEDUP_REMOVED lines=9> */
.L_x_156:
        /* <DEDUP_REMOVED lines=9> */
.L_x_158:
        /* <DEDUP_REMOVED lines=9> */
.L_x_160:
        /* <DEDUP_REMOVED lines=9> */
.L_x_162:
        /* <DEDUP_REMOVED lines=9> */
.L_x_164:
        /* <DEDUP_REMOVED lines=9> */
.L_x_166:
        /* <DEDUP_REMOVED lines=9> */
.L_x_168:
        /* <DEDUP_REMOVED lines=9> */
.L_x_170:
        /* <DEDUP_REMOVED lines=9> */
.L_x_172:
        /* <DEDUP_REMOVED lines=9> */
.L_x_174:
        /* <DEDUP_REMOVED lines=9> */
.L_x_176:
        /* <DEDUP_REMOVED lines=9> */
.L_x_178:
        /* <DEDUP_REMOVED lines=9> */
.L_x_180:
        /* <DEDUP_REMOVED lines=9> */
.L_x_182:
[----:B------:R-:W-:-:S04]  /*3630*/  UIADD3 UR4, UPT, UPT, UR4, 0x1, URZ ;  /* 0x0000000104047890 */ /* 0x000fc8000fffe0ff */
[----:B------:R-:W-:-:S04]  /*3640*/  UISETP.NE.AND UP0, UPT, UR4, 0x18, UPT ;  /* 0x000000180400788c */ /* 0x000fc8000bf05270 */
[----:B------:R-:W-:Y:S02]  /*3650*/  USEL UR5, URZ, 0x1, UP0 ;  /* 0x00000001ff057887 */ /* 0x000fe40008000000 */
[----:B------:R-:W-:-:S04]  /*3660*/  USEL UR4, UR4, URZ, UP0 ;  /* 0x000000ff04047287 */ /* 0x000fc80008000000 */
[----:B------:R-:W-:Y:S01]  /*3670*/  ULEA UR4, UR4, UR7, 0x3 ;  /* 0x0000000704047291 */ /* 0x000fe2000f8e18ff */
[----:B-1----:R-:W-:-:S04]  /*3680*/  LOP3.LUT R3, R2, UR5, RZ, 0x3c, !PT ;  /* 0x0000000502037c12 */ /* 0x002fc8000f8e3cff */
[----:B------:R-:W-:Y:S01]  /*3690*/  SHF.L.U32 R3, R3, 0x1f, RZ ;  /* 0x0000001f03037819 */ /* 0x000fe200000006ff */
[----:B------:R-:W-:-:S07]  /*36a0*/  IMAD.U32 R0, RZ, RZ, UR4 ;  /* 0x00000004ff007e24 */ /* 0x000fce000f8e00ff */
.L_x_67:
[----:B-1----:R1:W2:Y:S02]  /*36b0*/  SYNCS.PHASECHK.TRANS64.TRYWAIT P0, [R0+URZ], R3 ;  /* 0x00000003000075a7 */ /* 0x0022a400080011ff */
[----:B--2---:R-:W-:Y:S05]  /*36c0*/  @!P0 NANOSLEEP.SYNCS 0x989680 ;  /* 0x009896800000895d */ /* 0x004fea0003900000 */
[----:B------:R-:W2:Y:S02]  /*36d0*/  @!P0 SYNCS.PHASECHK.TRANS64 P0, [R0+URZ], R3 ;  /* 0x00000003000085a7 */ /* 0x000ea400080010ff */
[----:B--2---:R-:W-:Y:S05]  /*36e0*/  @P0 EXIT ;  /* 0x000000000000094d */ /* 0x004fea0003800000 */
[----:B------:R-:W-:Y:S05]  /*36f0*/  BRA `(.L_x_67) ;  /* 0xfffffffc00ec7947 */ /* 0x000fea000383ffff */
.L_x_23:
[----:B------:R-:W-:-:S04]  /*3700*/  UISETP.NE.AND UP0, UPT, UR45, URZ, UPT ;  /* 0x000000ff2d00728c */ /* 0x000fc8000bf05270 */
[----:B------:R-:W-:-:S09]  /*3710*/  UISETP.NE.OR UP0, UPT, UR17, 0x1, UP0 ;  /* 0x000000011100788c */ /* 0x000fd20008705670 */
[----:B------:R-:W-:Y:S05]  /*3720*/  BRA.U UP0, `(.L_x_68) ;  /* 0x0000000500487547 */ /* 0x000fea000b800000 */
[----:B------:R-:W-:Y:S01]  /*3730*/  ISETP.GE.U32.AND P2, PT, R0, 0x2, PT ;  /* 0x000000020000780c */ /* 0x000fe20003f46070 */
[----:B------:R-:W-:Y:S01]  /*3740*/  IMAD.MOV.U32 R12, RZ, RZ, 0x1 ;  /* 0x00000001ff0c7424 */ /* 0x000fe200078e00ff */
[----:B------:R-:W-:Y:S02]  /*3750*/  CS2R R10, SRZ ;  /* 0x00000000000a7805 */ /* 0x000fe4000001ff00 */
[----:B------:R-:W-:Y:S01]  /*3760*/  CS2R R8, SRZ ;  /* 0x0000000000087805 */ /* 0x000fe2000001ff00 */
[----:B------:R-:W-:Y:S01]  /*3770*/  UMOV UR6, 0x400 ;  /* 0x0000040000067882 */ /* 0x000fe20000000000 */
[----:B------:R-:W-:Y:S01]  /*3780*/  UMOV UR5, URZ ;  /* 0x000000ff00057c82 */ /* 0x000fe20008000000 */
[----:B------:R-:W-:-:S12]  /*3790*/  ULEA UR6, UR45, UR6, 0x18 ;  /* 0x000000062d067291 */ /* 0x000fd8000f8ec0ff */
.L_x_72:
[----:B------:R-:W-:Y:S02]  /*37a0*/  LEA R2, R8, UR6, 0x3 ;  /* 0x0000000608027c11 */ /* 0x000fe4000f8e18ff */
[----:B------:R-:W-:-:S03]  /*37b0*/  SHF.L.U32 R5, R9, 0x1f, RZ ;  /* 0x0000001f09057819 */ /* 0x000fc600000006ff */
[----:B------:R-:W-:Y:S01]  /*37c0*/  VIADD R4, R2, 0x220 ;  /* 0x0000022002047836 */ /* 0x000fe20000000000 */
[----:B------:R-:W1:Y:S02]  /*37d0*/  SYNCS.PHASECHK.TRANS64.TRYWAIT P0, [R2+URZ+0x210], R5 ;  /* 0x00021005020075a7 */ /* 0x000e6400080011ff */
[----:B-1----:R-:W-:Y:S05]  /*37e0*/  @!P0 BRA `(.L_x_69) ;  /* 0x00000068000c8947 */ /* 0x002fea0003800000 */
.L_x_183:
[----:B------:R-:W-:Y:S01]  /*37f0*/  ULEA UR4, UR5, UR6, 0x3 ;  /* 0x0000000605047291 */ /* 0x000fe2000f8e18ff */
[----:B------:R-:W-:Y:S02]  /*3800*/  PRMT R4, RZ, 0x654, R4 ;  /* 0x00000654ff047816 */ /* 0x000fe40000000004 */
[----:B-1----:R-:W-:Y:S01]  /*3810*/  SHF.L.U32 R5, R12, 0x1f, RZ ;  /* 0x0000001f0c057819 */ /* 0x002fe200000006ff */
[----:B------:R-:W-:Y:S01]  /*3820*/  UIADD3 UR7, UPT, UPT, UR4, 0x1b0, URZ ;  /* 0x000001b004077890 */ /* 0x000fe2000fffe0ff */
[----:B------:R1:W-:Y:S05]  /*3830*/  SYNCS.ARRIVE.TRANS64.RED.A1T0 RZ, [R4+URZ], RZ ;  /* 0x000000ff04ff79a7 */ /* 0x0003ea00081004ff */
[----:B------:R-:W-:Y:S01]  /*3840*/  IMAD.U32 R7, RZ, RZ, UR7 ;  /* 0x00000007ff077e24 */ /* 0x000fe2000f8e00ff */
[----:B------:R-:W2:Y:S04]  /*3850*/  SYNCS.PHASECHK.TRANS64.TRYWAIT P0, [UR4+0x1c0], R5 ;  /* 0x0001c005ff0075a7 */ /* 0x000ea80008001104 */
[----:B------:R-:W-:Y:S01]  /*3860*/  PRMT R6, R0, 0x654, R7 ;  /* 0x0000065400067816 */ /* 0x000fe20000000007 */
[----:B-1----:R-:W-:Y:S01]  /*3870*/  @!P2 IMAD.MOV.U32 R4, RZ, RZ, 0x10 ;  /* 0x00000010ff04a424 */ /* 0x002fe200078e00ff */
[----:B--2---:R-:W-:Y:S06]  /*3880*/  @!P0 BRA `(.L_x_70) ;  /* 0x0000006400f88947 */ /* 0x004fec0003800000 */
.L_x_185:
[----:B------:R-:W-:Y:S01]  /*3890*/  ULEA UR8, UR5, UR6, 0x4 ;  /* 0x0000000605087291 */ /* 0x000fe2000f8e20ff */
[----:B------:R-:W-:Y:S01]  /*38a0*/  SEL R3, R6, R3, !P2 ;  /* 0x0000000306037207 */ /* 0x000fe20005000000 */
[----:B------:R-:W-:Y:S01]  /*38b0*/  UIADD3 UR9, UPT, UPT, UR4, 0x1b0, URZ ;  /* 0x000001b004097890 */ /* 0x000fe2000fffe0ff */
[----:B-1----:R-:W-:Y:S01]  /*38c0*/  LEA R2, R11, UR6, 0x3 ;  /* 0x000000060b027c11 */ /* 0x002fe2000f8e18ff */
[----:B------:R-:W-:Y:S01]  /*38d0*/  UIADD3 UR8, UPT, UPT, UR8, 0x240, URZ ;  /* 0x0000024008087890 */ /* 0x000fe2000fffe0ff */
[----:B------:R-:W-:Y:S01]  /*38e0*/  SHF.L.U32 R5, R10, 0x1f, RZ ;  /* 0x0000001f0a057819 */ /* 0x000fe200000006ff */
[----:B------:R1:W-:Y:S01]  /*38f0*/  @!P2 SYNCS.ARRIVE.TRANS64.RED RZ, [R3+URZ], R4 ;  /* 0x0000000403ffa9a7 */ /* 0x0003e200080004ff */
[----:B------:R-:W-:Y:S01]  /*3900*/  UIADD3 UR4, UPT, UPT, UR5, 0x1, URZ ;  /* 0x0000000105047890 */ /* 0x000fe2000fffe0ff */
[----:B------:R-:W-:-:S03]  /*3910*/  VIADD R8, R8, 0x1 ;  /* 0x0000000108087836 */ /* 0x000fc60000000000 */
[----:B------:R-:W-:Y:S02]  /*3920*/  UISETP.NE.AND UP0, UPT, UR4, 0x2, UPT ;  /* 0x000000020400788c */ /* 0x000fe4000bf05270 */
[----:B------:R-:W-:Y:S06]  /*3930*/  UGETNEXTWORKID.BROADCAST [UR8], [UR9] ;  /* 0x00000000080073ca */ /* 0x000fec0008000100 */
[----:B------:R-:W-:Y:S01]  /*3940*/  USEL UR7, URZ, 0x1, UP0 ;  /* 0x00000001ff077887 */ /* 0x000fe20008000000 */
[----:B------:R-:W-:Y:S01]  /*3950*/  ISETP.NE.AND P0, PT, R8, 0x2, PT ;  /* 0x000000020800780c */ /* 0x000fe20003f05270 */
[----:B------:R-:W-:Y:S01]  /*3960*/  USEL UR5, UR4, URZ, UP0 ;  /* 0x000000ff04057287 */ /* 0x000fe20008000000 */
[----:B------:R-:W2:Y:S03]  /*3970*/  SYNCS.PHASECHK.TRANS64.TRYWAIT P1, [R2+URZ+0x1b0], R5 ;  /* 0x0001b005020075a7 */ /* 0x000ea600080211ff */
[----:B------:R-:W-:Y:S01]  /*3980*/  LOP3.LUT R12, R12, UR7, RZ, 0x3c, !PT ;  /* 0x000000070c0c7c12 */ /* 0x000fe2000f8e3cff */
[----:B-12---:R-:W-:Y:S07]  /*3990*/  @!P1 BRA `(.L_x_71) ;  /* 0x0000006400cc9947 */ /* 0x006fee0003800000 */
.L_x_186:
[C---:B------:R-:W-:Y:S01]  /*39a0*/  LEA R4, R11.reuse, UR6, 0x4 ;  /* 0x000000060b047c11 */ /* 0x040fe2000f8e20ff */
[----:B-1----:R-:W-:Y:S01]  /*39b0*/  VIADD R2, R2, 0x1c0 ;  /* 0x000001c002027836 */ /* 0x002fe20000000000 */
[----:B------:R-:W-:Y:S01]  /*39c0*/  SEL R8, R8, RZ, P0 ;  /* 0x000000ff08087207 */ /* 0x000fe20000000000 */
[----:B------:R-:W-:-:S03]  /*39d0*/  VIADD R11, R11, 0x1 ;  /* 0x000000010b0b7836 */ /* 0x000fc60000000000 */
[----:B------:R-:W1:Y:S01]  /*39e0*/  LDS.128 R4, [R4+0x240] ;  /* 0x0002400004047984 */ /* 0x000e620000000c00 */
[----:B------:R-:W-:Y:S02]  /*39f0*/  PRMT R2, RZ, 0x654, R2 ;  /* 0x00000654ff027816 */ /* 0x000fe40000000002 */
[C---:B------:R-:W-:Y:S01]  /*3a00*/  ISETP.NE.AND P1, PT, R11.reuse, 0x2, PT ;  /* 0x000000020b00780c */ /* 0x040fe20003f25270 */
[----:B------:R-:W-:Y:S01]  /*3a10*/  @!PT LDS RZ, [RZ] ;  /* 0x00000000fffff984 */ /* 0x000fe20000000800 */
[----:B------:R-:W-:Y:S01]  /*3a20*/  @!PT LDS RZ, [RZ] ;  /* 0x00000000fffff984 */ /* 0x000fe20000000800 */
[----:B------:R-:W-:Y:S01]  /*3a30*/  @!PT LDS RZ, [RZ] ;  /* 0x00000000fffff984 */ /* 0x000fe20000000800 */
[----:B------:R-:W-:Y:S01]  /*3a40*/  @!PT LDS RZ, [RZ] ;  /* 0x00000000fffff984 */ /* 0x000fe20000000800 */
[----:B------:R2:W-:Y:S06]  /*3a50*/  MEMBAR.ALL.CTA ;  /* 0x0000000000007992 */ /* 0x0005ec0000008000 */
[----:B--2---:R-:W2:Y:S01]  /*3a60*/  FENCE.VIEW.ASYNC.S ;  /* 0x00000000000073c6 */ /* 0x004ea20000000000 */
[----:B------:R-:W-:Y:S01]  /*3a70*/  SEL R11, R11, RZ, P1 ;  /* 0x000000ff0b0b7207 */ /* 0x000fe20000800000 */
[----:B--2---:R2:W-:Y:S01]  /*3a80*/  SYNCS.ARRIVE.TRANS64.RED.A1T0 RZ, [R2+URZ], RZ ;  /* 0x000000ff02ff79a7 */ /* 0x0045e200081004ff */
[----:B-1----:R-:W-:-:S02]  /*3a90*/  LOP3.LUT P3, RZ, R6, 0x1, RZ, 0xc0, !PT ;  /* 0x0000000106ff7812 */ /* 0x002fc4000786c0ff */
[----:B------:R-:W-:-:S04]  /*3aa0*/  SEL R5, RZ, 0x1, P1 ;  /* 0x00000001ff057807 */ /* 0x000fc80000800000 */
[----:B------:R-:W-:Y:S02]  /*3ab0*/  LOP3.LUT R10, R10, R5, RZ, 0x3c, !PT ;  /* 0x000000050a0a7212 */ /* 0x000fe400078e3cff */
[----:B--2---:R-:W-:-:S04]  /*3ac0*/  SEL R2, RZ, 0x1, P0 ;  /* 0x00000001ff027807 */ /* 0x004fc80000000000 */
[----:B------:R-:W-:Y:S01]  /*3ad0*/  LOP3.LUT R9, R9, R2, RZ, 0x3c, !PT ;  /* 0x0000000209097212 */ /* 0x000fe200078e3cff */
[----:B------:R-:W-:Y:S06]  /*3ae0*/  @P3 BRA `(.L_x_72) ;  /* 0xfffffffc002c3947 */ /* 0x000fec000383ffff */
[----:B------:R-:W-:Y:S01]  /*3af0*/  ULEA UR4, UR5, UR6, 0x3 ;  /* 0x0000000605047291 */ /* 0x000fe2000f8e18ff */
[----:B------:R-:W-:-:S08]  /*3b00*/  SHF.L.U32 R3, R12, 0x1f, RZ ;  /* 0x0000001f0c037819 */ /* 0x000fd000000006ff */
[----:B------:R-:W1:Y:S02]  /*3b10*/  SYNCS.PHASECHK.TRANS64 P0, [UR4+0x1c0], R3 ;  /* 0x0001c003ff0075a7 */ /* 0x000e640008001004 */
[----:B-1----:R-:W-:Y:S05]  /*3b20*/  @P0 BRA `(.L_x_73) ;  /* 0x0000000000080947 */ /* 0x002fea0003800000 */
[----:B------:R-:W1:Y:S02]  /*3b30*/  SYNCS.PHASECHK.TRANS64.TRYWAIT P0, [UR4+0x1c0], R3 ;  /* 0x0001c003ff0075a7 */ /* 0x000e640008001104 */
[----:B-1----:R-:W-:Y:S05]  /*3b40*/  @!P0 BRA `(.L_x_74) ;  /* 0x0000006400748947 */ /* 0x002fea0003800000 */
.L_x_73:
[----:B------:R-:W-:-:S04]  /*3b50*/  UIADD3 UR7, UPT, UPT, UR5, 0x1, URZ ;  /* 0x0000000105077890 */ /* 0x000fc8000fffe0ff */
[----:B------:R-:W-:-:S04]  /*3b60*/  UISETP.NE.AND UP0, UPT, UR7, 0x2, UPT ;  /* 0x000000020700788c */ /* 0x000fc8000bf05270 */
[----:B------:R-:W-:Y:S02]  /*3b70*/  USEL UR8, URZ, 0x1, UP0 ;  /* 0x00000001ff087887 */ /* 0x000fe40008000000 */
[----:B------:R-:W-:-:S04]  /*3b80*/  USEL UR7, UR7, URZ, UP0 ;  /* 0x000000ff07077287 */ /* 0x000fc80008000000 */
[----:B------:R-:W-:Y:S01]  /*3b90*/  ULEA UR7, UR7, UR6, 0x3 ;  /* 0x0000000607077291 */ /* 0x000fe2000f8e18ff */
[----:B-1----:R-:W-:-:S04]  /*3ba0*/  LOP3.LUT R3, R12, UR8, RZ, 0x3c, !PT ;  /* 0x000000080c037c12 */ /* 0x002fc8000f8e3cff */
[----:B------:R-:W-:-:S04]  /*3bb0*/  SHF.L.U32 R0, R3, 0x1f, RZ ;  /* 0x0000001f03007819 */ /* 0x000fc800000006ff */
[----:B------:R-:W1:Y:S02]  /*3bc0*/  SYNCS.PHASECHK.TRANS64 P0, [UR7+0x1c0], R0 ;  /* 0x0001c000ff0075a7 */ /* 0x000e640008001007 */
[----:B-1----:R-:W-:Y:S05]  /*3bd0*/  @P0 EXIT ;  /* 0x000000000000094d */ /* 0x002fea0003800000 */
[----:B------:R-:W-:Y:S02]  /*3be0*/  SHF.L.U32 R3, R3, 0x1f, RZ ;  /* 0x0000001f03037819 */ /* 0x000fe400000006ff */
[----:B------:R-:W-:-:S07]  /*3bf0*/  MOV R0, UR7 ;  /* 0x0000000700007c02 */ /* 0x000fce0008000f00 */
.L_x_75:
[----:B-1----:R1:W2:Y:S02]  /*3c00*/  SYNCS.PHASECHK.TRANS64.TRYWAIT P0, [R0+URZ+0x1c0], R3 ;  /* 0x0001c003000075a7 */ /* 0x0022a400080011ff */
[----:B--2---:R-:W-:Y:S05]  /*3c10*/  @!P0 NANOSLEEP.SYNCS 0x989680 ;  /* 0x009896800000895d */ /* 0x004fea0003900000 */
[----:B------:R-:W2:Y:S02]  /*3c20*/  @!P0 SYNCS.PHASECHK.TRANS64 P0, [R0+URZ+0x1c0], R3 ;  /* 0x0001c003000085a7 */ /* 0x000ea400080010ff */
[----:B--2---:R-:W-:Y:S05]  /*3c30*/  @P0 EXIT ;  /* 0x000000000000094d */ /* 0x004fea0003800000 */
[----:B------:R-:W-:Y:S05]  /*3c40*/  BRA `(.L_x_75) ;  /* 0xfffffffc00ec7947 */ /* 0x000fea000383ffff */
.L_x_68:
[----:B------:R-:W-:Y:S05]  /*3c50*/  BRA.U UP4, `(.L_x_76) ;  /* 0x0000000d04687547 */ /* 0x000fea000b800000 */
[----:B------:R-:W-:Y:S01]  /*3c60*/  UMOV UR4, 0x40 ;  /* 0x0000004000047882 */ /* 0x000fe20000000000 */
[----:B------:R-:W-:Y:S01]  /*3c70*/  NOP ;  /* 0x0000000000007918 */ /* 0x000fe20000000000 */
[----:B------:R-:W-:Y:S01]  /*3c80*/  ULEA UR5, UR45, UR4, 0x18 ;  /* 0x000000042d057291 */ /* 0x000fe2000f8ec0ff */
[----:B------:R-:W-:Y:S02]  /*3c90*/  UMOV UR6, 0x400 ;  /* 0x0000040000067882 */ /* 0x000fe40000000000 */
[----:B------:R-:W-:-:S06]  /*3ca0*/  ULEA UR6, UR45, UR6, 0x18 ;  /* 0x000000062d067291 */ /* 0x000fcc000f8ec0ff */
[----:B------:R-:W1:Y:S02]  /*3cb0*/  LDS.U8 R0, [UR5+0x1c] ;  /* 0x00001c05ff007984 */ /* 0x000e640008000000 */
[----:B-1----:R-:W-:-:S13]  /*3cc0*/  ISETP.NE.AND P0, PT, R0, RZ, PT ;  /* 0x000000ff0000720c */ /* 0x002fda0003f05270 */
[----:B------:R-:W-:Y:S05]  /*3cd0*/  @P0 BRA `(.L_x_77) ;  /* 0x0000000000580947 */ /* 0x000fea0003800000 */
[----:B------:R-:W-:-:S13]  /*3ce0*/  ELECT P0, URZ, PT ;  /* 0x0000000000ff782f */ /* 0x000fda0003800000 */
[----:B------:R-:W-:Y:S05]  /*3cf0*/  @!P0 BRA `(.L_x_78) ;  /* 0x0000000000608947 */ /* 0x000fea0003800000 */
[----:B------:R-:W-:Y:S01]  /*3d00*/  UMOV UR4, 0x10 ;  /* 0x0000001000047882 */ /* 0x000fe20000000000 */
[----:B------:R-:W-:Y:S01]  /*3d10*/  HFMA2 R0, -RZ, RZ, 0, 5.9604644775390625e-08 ;  /* 0x00000001ff007431 */ /* 0x000fe200000001ff */
[----:B------:R-:W-:-:S03]  /*3d20*/  MOV R3, 0xffff ;  /* 0x0000ffff00037802 */ /* 0x000fc60000000f00 */
[----:B------:R-:W-:Y:S04]  /*3d30*/  DEPBAR.LE SB1, 0x36 ;  /* 0x00009d800000791a */ /* 0x000fe80000000000 */
[----:B------:R-:W1:Y:S02]  /*3d40*/  UTCATOMSWS.FIND_AND_SET.ALIGN UP0, UR4, UR4 ;  /* 0x00000004000475e3 */ /* 0x000e640008000800 */
[----:B-1----:R-:W-:Y:S01]  /*3d50*/  MOV R4, UR4 ;  /* 0x0000000400047c02 */ /* 0x002fe20008000f00 */
[----:B------:R-:W-:Y:S06]  /*3d60*/  BRA.U UP0, `(.L_x_79) ;  /* 0x0000000100187547 */ /* 0x000fec000b800000 */
.L_x_80:
[----:B------:R-:W-:Y:S05]  /*3d70*/  NANOSLEEP 0x64 ;  /* 0x000000640000795d */ /* 0x000fea0003800000 */
[----:B------:R-:W-:-:S05]  /*3d80*/  UMOV UR4, 0x10 ;  /* 0x0000001000047882 */ /* 0x000fca0000000000 */
[----:B------:R-:W-:Y:S04]  /*3d90*/  DEPBAR.LE SB1, 0x36 ;  /* 0x00009d800000791a */ /* 0x000fe80000000000 */
[----:B------:R-:W1:Y:S02]  /*3da0*/  UTCATOMSWS.FIND_AND_SET.ALIGN UP0, UR4, UR4 ;  /* 0x00000004000475e3 */ /* 0x000e640008000800 */
[----:B-1----:R-:W-:Y:S01]  /*3db0*/  MOV R4, UR4 ;  /* 0x0000000400047c02 */ /* 0x002fe20008000f00 */
[----:B------:R-:W-:Y:S05]  /*3dc0*/  BRA.U !UP0, `(.L_x_80) ;  /* 0xfffffffd08e87547 */ /* 0x000fea000b83ffff */
.L_x_79:
[-C--:B------:R-:W-:Y:S02]  /*3dd0*/  SHF.L.U32 R3, R3, R4.reuse, RZ ;  /* 0x0000000403037219 */ /* 0x080fe400000006ff */
[----:B------:R-:W-:Y:S01]  /*3de0*/  SHF.L.U32 R0, R0, R4, RZ ;  /* 0x0000000400007219 */ /* 0x000fe200000006ff */
[----:B------:R-:W-:Y:S02]  /*3df0*/  IMAD.SHL.U32 R4, R4, 0x20, RZ ;  /* 0x0000002004047824 */ /* 0x000fe400078e00ff */
[----:B------:R1:W-:Y:S04]  /*3e00*/  ATOMS.OR RZ, [UR5+0x14], R3 ;  /* 0x00001403ffff798c */ /* 0x0003e8000b000005 */
[----:B------:R1:W-:Y:S04]  /*3e10*/  ATOMS.OR RZ, [UR5+0x18], R0 ;  /* 0x00001800ffff798c */ /* 0x0003e8000b000005 */
[----:B------:R1:W-:Y:S01]  /*3e20*/  STS [UR6+0x260], R4 ;  /* 0x00026004ff007988 */ /* 0x0003e20008000806 */
[----:B------:R-:W-:Y:S05]  /*3e30*/  BRA `(.L_x_78) ;  /* 0x0000000000107947 */ /* 0x000fea0003800000 */
.L_x_77:
[----:B------:R-:W-:Y:S02]  /*3e40*/  MOV R0, 0xffffffff ;  /* 0xffffffff00007802 */ /* 0x000fe40000000f00 */
[----:B------:R-:W-:-:S03]  /*3e50*/  MOV R4, 0x3e80 ;  /* 0x00003e8000047802 */ /* 0x000fc60000000f00 */
[----:B------:R1:W-:Y:S04]  /*3e60*/  STS [UR6+0x260], R0 ;  /* 0x00026000ff007988 */ /* 0x0003e80008000806 */
[----:B-1---5:R-:W-:Y:S05]  /*3e70*/  CALL.REL.NOINC `($__internal_1_$__cuda_sm10x_tcgen05_guardrail_trap_phase_invalid_during_alloc) ;  /* 0x0000006800347944 */ /* 0x022fea0003c00000 */
.L_x_78:
[----:B------:R-:W-:Y:S05]  /*3e80*/  WARPSYNC.ALL ;  /* 0x0000000000007948 */ /* 0x000fea0003800000 */
[----:B------:R-:W2:Y:S01]  /*3e90*/  S2UR UR4, SR_CgaCtaId ;  /* 0x00000000000479c3 */ /* 0x000ea20000008800 */
[----:B------:R-:W-:Y:S01]  /*3ea0*/  UMOV UR13, 0x400 ;  /* 0x00000400000d7882 */ /* 0x000fe20000000000 */
[----:B------:R-:W-:-:S06]  /*3eb0*/  NOP ;  /* 0x0000000000007918 */ /* 0x000fcc0000000000 */
[----:B------:R-:W-:Y:S06]  /*3ec0*/  BAR.ARV 0x6, 0xa0 ;  /* 0x0182800000007b1d */ /* 0x000fec0000002000 */
[----:B------:R-:W3:Y:S01]  /*3ed0*/  LDCU UR5, c[0x0][0x38c] ;  /* 0x00007180ff0577ac */ /* 0x000ee20008000800 */
[----:B------:R-:W-:Y:S01]  /*3ee0*/  LOP3.LUT R2, R2, 0xffff, RZ, 0xc0, !PT ;  /* 0x0000ffff02027812 */ /* 0x000fe200078ec0ff */
[----:B------:R-:W-:Y:S01]  /*3ef0*/  IMAD.MOV.U32 R11, RZ, RZ, 0x1 ;  /* 0x00000001ff0b7424 */ /* 0x000fe200078e00ff */
[----:B------:R-:W-:Y:S01]  /*3f00*/  CS2R R8, SRZ ;  /* 0x0000000000087805 */ /* 0x000fe2000001ff00 */
[----:B------:R-:W4:Y:S01]  /*3f10*/  LDCU UR8, c[0x0][0x38c] ;  /* 0x00007180ff0877ac */ /* 0x000f220008000800 */
[----:B------:R-:W-:Y:S01]  /*3f20*/  R2UR UR15, R2 ;  /* 0x00000000020f72ca */ /* 0x000fe200000e0000 */
[----:B------:R-:W-:Y:S01]  /*3f30*/  IMAD.MOV.U32 R10, RZ, RZ, RZ ;  /* 0x000000ffff0a7224 */ /* 0x000fe200078e00ff */
[----:B------:R-:W-:Y:S01]  /*3f40*/  UMOV UR19, URZ ;  /* 0x000000ff00137c82 */ /* 0x000fe20008000000 */
[----:B------:R-:W-:Y:S01]  /*3f50*/  UMOV UR10, URZ ;  /* 0x000000ff000a7c82 */ /* 0x000fe20008000000 */
[----:B--2---:R-:W-:Y:S01]  /*3f60*/  ULEA UR13, UR4, UR13, 0x18 ;  /* 0x0000000d040d7291 */ /* 0x004fe2000f8ec0ff */
[----:B------:R-:W-:Y:S01]  /*3f70*/  UMOV UR20, 0x0 ;  /* 0x0000000000147882 */ /* 0x000fe20000000000 */
[----:B------:R-:W-:-:S02]  /*3f80*/  UMOV UR21, 0x82004a0 ;  /* 0x082004a000157882 */ /* 0x000fc40000000000 */
[----:B------:R-:W-:Y:S02]  /*3f90*/  UIADD3 UR6, UPT, UPT, UR13, 0x8600, URZ ;  /* 0x000086000d067890 */ /* 0x000fe4000fffe0ff */
[----:B------:R-:W-:Y:S02]  /*3fa0*/  UIADD3 UR7, UPT, UPT, UR13, 0x20600, URZ ;  /* 0x000206000d077890 */ /* 0x000fe4000fffe0ff */
[----:B---3--:R-:W-:Y:S01]  /*3fb0*/  UIADD3 UR5, UPT, UPT, UR5, 0x1f, URZ ;  /* 0x0000001f05057890 */ /* 0x008fe2000fffe0ff */
[----:B-1----:R-:W1:Y:S01]  /*3fc0*/  LDS R0, [UR13+0x260] ;  /* 0x0002600dff007984 */ /* 0x002e620008000800 */
[----:B------:R-:W-:Y:S02]  /*3fd0*/  USHF.R.U32.HI UR6, URZ, 0x4, UR6 ;  /* 0x00000004ff067899 */ /* 0x000fe40008011606 */
[----:B------:R-:W-:Y:S02]  /*3fe0*/  USHF.R.S32.HI UR4, URZ, 0x1f, UR5 ;  /* 0x0000001fff047899 */ /* 0x000fe40008011405 */
[----:B------:R-:W-:-:S02]  /*3ff0*/  ULOP3.LUT UR6, UR6, 0x3fff, URZ, 0xc0, !UPT ;  /* 0x00003fff06067892 */ /* 0x000fc4000f8ec0ff */
[----:B------:R-:W-:Y:S02]  /*4000*/  ULEA.HI UR4, UR4, UR5, URZ, 0x5 ;  /* 0x0000000504047291 */ /* 0x000fe4000f8f28ff */
[----:B------:R-:W-:Y:S02]  /*4010*/  USHF.R.U32.HI UR5, URZ, 0x4, UR7 ;  /* 0x00000004ff057899 */ /* 0x000fe40008011607 */
[----:B------:R-:W-:Y:S02]  /*4020*/  USHF.R.S32.HI UR22, URZ, 0x5, UR4 ;  /* 0x00000005ff167899 */ /* 0x000fe40008011404 */
[----:B------:R-:W-:Y:S02]  /*4030*/  ULOP3.LUT UR5, UR5, 0x3fff, URZ, 0xc0, !UPT ;  /* 0x00003fff05057892 */ /* 0x000fe4000f8ec0ff */
[----:B------:R-:W-:Y:S02]  /*4040*/  UISETP.LT.AND UP0, UPT, UR22, 0x1, UPT ;  /* 0x000000011600788c */ /* 0x000fe4000bf01270 */
[----:B------:R-:W-:-:S02]  /*4050*/  ULOP3.LUT UR16, UR6, 0x10000, URZ, 0xfc, !UPT ;  /* 0x0001000006107892 */ /* 0x000fc4000f8efcff */
[----:B------:R-:W-:Y:S02]  /*4060*/  USEL UR23, UR22, 0x1, !UP0 ;  /* 0x0000000116177887 */ /* 0x000fe4000c000000 */
[----:B------:R-:W-:Y:S02]  /*4070*/  ULOP3.LUT UR17, UR5, 0x10000, URZ, 0xfc, !UPT ;  /* 0x0001000005117892 */ /* 0x000fe4000f8efcff */
[----:B------:R-:W-:Y:S02]  /*4080*/  UIADD3 UR23, UPT, UPT, -UR23, URZ, URZ ;  /* 0x000000ff17177290 */ /* 0x000fe4000fffe1ff */
[----:B----4-:R-:W-:Y:S01]  /*4090*/  UISETP.GE.AND UP4, UPT, UR8, 0x1, UPT ;  /* 0x000000010800788c */ /* 0x010fe2000bf86270 */
[----:B-1----:R-:W-:-:S15]  /*40a0*/  R2UR UR24, R0 ;  /* 0x00000000001872ca */ /* 0x002fde00000e0000 */
.L_x_87:
[----:B------:R-:W-:Y:S02]  /*40b0*/  LEA R0, R10, UR13, 0x3 ;  /* 0x0000000d0a007c11 */ /* 0x000fe4000f8e18ff */
[----:B------:R-:W-:Y:S02]  /*40c0*/  SHF.L.U32 R5, R9, 0x1f, RZ ;  /* 0x0000001f09057819 */ /* 0x000fe400000006ff */
[----:B------:R-:W-:Y:S01]  /*40d0*/  PLOP3.LUT P0, PT, PT, PT, UP4, 0x80, 0x8 ;  /* 0x000000000008781c */ /* 0x000fe20003f0f048 */
[----:B------:R-:W-:Y:S01]  /*40e0*/  VIADD R3, R0, 0x1c0 ;  /* 0x000001c000037836 */ /* 0x000fe20000000000 */
[----:B-1----:R-:W1:Y:S02]  /*40f0*/  SYNCS.PHASECHK.TRANS64.TRYWAIT P1, [R0+URZ+0x1b0], R5 ;  /* 0x0001b005000075a7 */ /* 0x002e6400080211ff */
[----:B-1-3--:R-:W-:Y:S09]  /*4100*/  @!P1 BRA `(.L_x_81) ;  /* 0x00000060001c9947 */ /* 0x00aff20003800000 */
.L_x_188:
[----:B------:R-:W-:Y:S01]  /*4110*/  LEA R4, R10, UR13, 0x4 ;  /* 0x0000000d0a047c11 */ /* 0x000fe2000f8e20ff */
[----:B------:R-:W-:Y:S01]  /*4120*/  @UP4 ULEA UR4, UR10, UR13, 0x3 ;  /* 0x0000000d0a044291 */ /* 0x000fe2000f8e18ff */
[----:B------:R-:W-:Y:S01]  /*4130*/  PLOP3.LUT P2, PT, PT, PT, PT, 0x80, 0x8 ;  /* 0x000000000008781c */ /* 0x000fe20003f4f070 */
[----:B------:R-:W-:Y:S01]  /*4140*/  ULEA UR18, UR19, UR13, 0x3 ;  /* 0x0000000d13127291 */ /* 0x000fe2000f8e18ff */
[----:B------:R-:W-:Y:S02]  /*4150*/  PRMT R3, RZ, 0x654, R3 ;  /* 0x00000654ff037816 */ /* 0x000fe40000000003 */
[----:B-1----:R-:W1:Y:S01]  /*4160*/  LDS.128 R4, [R4+0x240] ;  /* 0x0002400004047984 */ /* 0x002e620000000c00 */
[----:B------:R-:W-:Y:S02]  /*4170*/  @P0 SHF.L.U32 R2, R8, 0x1f, RZ ;  /* 0x0000001f08020819 */ /* 0x000fe400000006ff */
[----:B------:R-:W-:Y:S01]  /*4180*/  SHF.L.U32 R0, R11, 0x1f, RZ ;  /* 0x0000001f0b007819 */ /* 0x000fe200000006ff */
[----:B------:R-:W-:Y:S01]  /*4190*/  @!PT LDS RZ, [RZ] ;  /* 0x00000000fffff984 */ /* 0x000fe20000000800 */
[----:B------:R-:W-:Y:S01]  /*41a0*/  @!PT LDS RZ, [RZ] ;  /* 0x00000000fffff984 */ /* 0x000fe20000000800 */
[----:B------:R-:W-:Y:S01]  /*41b0*/  @!PT LDS RZ, [RZ] ;  /* 0x00000000fffff984 */ /* 0x000fe20000000800 */
[----:B------:R-:W-:Y:S01]  /*41c0*/  @!PT LDS RZ, [RZ] ;  /* 0x00000000fffff984 */ /* 0x000fe20000000800 */
[----:B------:R2:W-:Y:S06]  /*41d0*/  MEMBAR.ALL.CTA ;  /* 0x0000000000007992 */ /* 0x0005ec0000008000 */
[----:B--2---:R-:W2:Y:S02]  /*41e0*/  FENCE.VIEW.ASYNC.S ;  /* 0x00000000000073c6 */ /* 0x004ea40000000000 */
[----:B--2---:R2:W-:Y:S01]  /*41f0*/  SYNCS.ARRIVE.TRANS64.RED.A1T0 RZ, [R3+URZ], RZ ;  /* 0x000000ff03ff79a7 */ /* 0x0045e200081004ff */
[----:B------:R2:W3:Y:S01]  /*4200*/  @P0 SYNCS.PHASECHK.TRANS64.TRYWAIT P2, [UR4], R2 ;  /* 0x00000002ff0005a7 */ /* 0x0004e20008041104 */
[----:B-1----:R-:W-:Y:S01]  /*4210*/  LOP3.LUT P1, RZ, R6, 0x1, RZ, 0xc0, !PT ;  /* 0x0000000106ff7812 */ /* 0x002fe2000782c0ff */
[----:B------:R-:W1:Y:S02]  /*4220*/  SYNCS.PHASECHK.TRANS64.TRYWAIT P0, [UR18+0x1f0], R0 ;  /* 0x0001f000ff0075a7 */ /* 0x000e640008001112 */
[----:B-123--:R-:W-:Y:S10]  /*4230*/  @!P0 BRA `(.L_x_82) ;  /* 0x0000005c00e48947 */ /* 0x00eff40003800000 */
.L_x_190:
[----:B------:R-:W-:Y:S01]  /*4240*/  IADD3 R10, PT, PT, R10, 0x1, RZ ;  /* 0x000000010a0a7810 */ /* 0x000fe20007ffe0ff */
[----:B------:R-:W-:Y:S06]  /*4250*/  BRA.U !UP4, `(.L_x_83) ;  /* 0x000000010c887547 */ /* 0x000fec000b800000 */
[----:B------:R-:W-:Y:S02]  /*4260*/  ULEA UR14, UR19, UR24, 0x7 ;  /* 0x00000018130e7291 */ /* 0x000fe4000f8e38ff */
[----:B------:R-:W-:Y:S01]  /*4270*/  UPLOP3.LUT UP2, UPT, UPT, UPT, UPT, 0x40, 0x4 ;  /* 0x000000000004789c */ /* 0x000fe20003f4e870 */
[----:B------:R-:W-:Y:S01]  /*4280*/  UMOV UR12, UR23 ;  /* 0x00000017000c7c82 */ /* 0x000fe20008000000 */
[----:B------:R-:W-:Y:S01]  /*4290*/  UMOV UR11, UR22 ;  /* 0x00000016000b7c82 */ /* 0x000fe20008000000 */
[----:B------:R-:W-:-:S08]  /*42a0*/  UMOV UR5, UR10 ;  /* 0x0000000a00057c82 */ /* 0x000fd00008000000 */
.L_x_86:
[----:B------:R-:W-:Y:S02]  /*42b0*/  UIADD3 UR12, UPT, UPT, UR12, 0x1, URZ ;  /* 0x000000010c0c7890 */ /* 0x000fe4000fffe0ff */
[----:B--2---:R-:W-:Y:S02]  /*42c0*/  ULEA UR6, UR5, UR13, 0x3 ;  /* 0x0000000d05067291 */ /* 0x004fe4000f8e18ff */
[----:B------:R-:W-:Y:S01]  /*42d0*/  UISETP.NE.AND UP3, UPT, UR12, URZ, UPT ;  /* 0x000000ff0c00728c */ /* 0x000fe2000bf65270 */
[----:B---3--:R-:W-:Y:S10]  /*42e0*/  @P2 BRA `(.L_x_84) ;  /* 0x00000000000c2947 */ /* 0x008ff40003800000 */
[----:B-1----:R-:W-:Y:S04]  /*42f0*/  SHF.L.U32 R3, R8, 0x1f, RZ ;  /* 0x0000001f08037819 */ /* 0x002fe800000006ff */
[----:B------:R-:W1:Y:S02]  /*4300*/  SYNCS.PHASECHK.TRANS64.TRYWAIT P0, [UR6], R3 ;  /* 0x00000003ff0075a7 */ /* 0x000e640008001106 */
[----:B-1----:R-:W-:Y:S05]  /*4310*/  @!P0 BRA `(.L_x_85) ;  /* 0x0000005c00c48947 */ /* 0x002fea0003800000 */
.L_x_84:
[----:B------:R-:W-:Y:S01]  /*4320*/  UISETP.NE.AND UP0, UPT, UR11, 0x1, UPT ;  /* 0x000000010b00788c */ /* 0x000fe2000bf05270 */
[----:B------:R-:W-:Y:S01]  /*4330*/  PLOP3.LUT P2, PT, PT, PT, PT, 0x80, 0x8 ;  /* 0x000000000008781c */ /* 0x000fe20003f4f070 */
[----:B------:R-:W-:Y:S02]  /*4340*/  UIADD3 UR4, UPT, UPT, UR5, 0x1, URZ ;  /* 0x0000000105047890 */ /* 0x000fe4000fffe0ff */
[----:B------:R-:W-:Y:S02]  /*4350*/  ULEA UR8, UR5, UR17, 0x8 ;  /* 0x0000001105087291 */ /* 0x000fe4000f8e40ff */
[----:B------:R-:W-:Y:S01]  /*4360*/  UISETP.NE.AND UP1, UPT, UR4, 0x18, UPT ;  /* 0x000000180400788c */ /* 0x000fe2000bf25270 */
[----:B------:R-:W-:Y:S01]  /*4370*/  PLOP3.LUT P0, PT, PT, PT, UP0, 0x80, 0x8 ;  /* 0x000000000008781c */ /* 0x000fe20003f0f008 */
[----:B------:R-:W-:Y:S02]  /*4380*/  UIADD3 UR11, UPT, UPT, UR11, -0x1, URZ ;  /* 0xffffffff0b0b7890 */ /* 0x000fe4000fffe0ff */
[----:B------:R-:W-:Y:S02]  /*4390*/  USEL UR7, URZ, 0x1, UP1 ;  /* 0x00000001ff077887 */ /* 0x000fe40008800000 */
[----:B------:R-:W-:Y:S01]  /*43a0*/  USEL UR10, UR4, URZ, UP1 ;  /* 0x000000ff040a7287 */ /* 0x000fe20008800000 */
[----:B------:R-:W-:Y:S03]  /*43b0*/  UMOV UR9, 0xc0004010 ;  /* 0xc000401000097882 */ /* 0x000fe60000000000 */
[----:B------:R-:W-:Y:S01]  /*43c0*/  @UP0 ULEA UR4, UR10, UR13, 0x3 ;  /* 0x0000000d0a040291 */ /* 0x000fe2000f8e18ff */
[----:B------:R-:W-:Y:S01]  /*43d0*/  LOP3.LUT R8, R8, UR7, RZ, 0x3c, !PT ;  /* 0x0000000708087c12 */ /* 0x000fe2000f8e3cff */
[----:B------:R-:W-:Y:S03]  /*43e0*/  UMOV UR7, 0xc0004010 ;  /* 0xc000401000077882 */ /* 0x000fe60000000000 */
[----:B-1----:R-:W-:Y:S04]  /*43f0*/  @P0 SHF.L.U32 R0, R8, 0x1f, RZ ;  /* 0x0000001f08000819 */ /* 0x002fe800000006ff */
[----:B------:R2:W3:Y:S01]  /*4400*/  @P0 SYNCS.PHASECHK.TRANS64.TRYWAIT P2, [UR4], R0 ;  /* 0x00000000ff0005a7 */ /* 0x0004e20008041104 */
[----:B------:R-:W-:Y:S02]  /*4410*/  UIADD3 UR4, UPT, UPT, UR6, 0xc0, URZ ;  /* 0x000000c006047890 */ /* 0x000fe4000fffe0ff */
[----:B------:R-:W-:Y:S03]  /*4420*/  ULEA UR6, UR5, UR16, 0x8 ;  /* 0x0000001005067291 */ /* 0x000fe6000f8e40ff */
[----:B------:R-:W-:Y:S06]  /*4430*/  UMOV UR5, UR10 ;  /* 0x0000000a00057c82 */ /* 0x000fec0008000000 */
[----:B------:R2:W-:Y:S01]  /*4440*/  UTCIMMA gdesc[UR6], gdesc[UR8], tmem[UR14], tmem[UR20], idesc[UR21], UP2 ;  /* 0x00ff1408060075ea */ /* 0x0005e2000900010e */
[----:B------:R-:W-:Y:S01]  /*4450*/  UPLOP3.LUT UP2, UPT, UPT, UPT, UPT, 0x80, 0x8 ;  /* 0x000000000008789c */ /* 0x000fe20003f4f070 */
[----:B------:R2:W-:Y:S01]  /*4460*/  UTCBAR.MULTICAST [UR4], URZ, UR15 ;  /* 0x000000ff040073e9 */ /* 0x0005e2000800080f */
[----:B------:R-:W-:Y:S09]  /*4470*/  BRA.U UP3, `(.L_x_86) ;  /* 0xfffffffd038c7547 */ /* 0x000ff2000b83ffff */
.L_x_83:
[----:B--2---:R-:W-:Y:S01]  /*4480*/  UIADD3 UR4, UPT, UPT, UR19, 0x1, URZ ;  /* 0x0000000113047890 */ /* 0x004fe2000fffe0ff */
[C---:B------:R-:W-:Y:S01]  /*4490*/  ISETP.NE.AND P0, PT, R10.reuse, 0x2, PT ;  /* 0x000000020a00780c */ /* 0x040fe20003f05270 */
[----:B------:R-:W-:Y:S02]  /*44a0*/  UIADD3 UR5, UPT, UPT, UR18, 0x1d0, URZ ;  /* 0x000001d012057890 */ /* 0x000fe4000fffe0ff */
[----:B------:R-:W-:Y:S01]  /*44b0*/  UISETP.NE.AND UP0, UPT, UR4, 0x4, UPT ;  /* 0x000000040400788c */ /* 0x000fe2000bf05270 */
[----:B-1----:R-:W-:Y:S02]  /*44c0*/  SEL R0, RZ, 0x1, P0 ;  /* 0x00000001ff007807 */ /* 0x002fe40000000000 */
[----:B------:R-:W-:Y:S01]  /*44d0*/  SEL R10, R10, RZ, P0 ;  /* 0x000000ff0a0a7207 */ /* 0x000fe20000000000 */
[----:B------:R-:W-:Y:S01]  /*44e0*/  USEL UR6, URZ, 0x1, UP0 ;  /* 0x00000001ff067887 */ /* 0x000fe20008000000 */
[----:B------:R-:W-:Y:S01]  /*44f0*/  LOP3.LUT R9, R9, R0, RZ, 0x3c, !PT ;  /* 0x0000000009097212 */ /* 0x000fe200078e3cff */
[----:B------:R-:W-:Y:S01]  /*4500*/  USEL UR19, UR4, URZ, UP0 ;  /* 0x000000ff04137287 */ /* 0x000fe20008000000 */
[----:B------:R1:W-:Y:S03]  /*4510*/  UTCBAR [UR5], URZ ;  /* 0x000000ff050073e9 */ /* 0x0003e600080000ff */
[----:B------:R-:W-:Y:S01]  /*4520*/  LOP3.LUT R11, R11, UR6, RZ, 0x3c, !PT ;  /* 0x000000060b0b7c12 */ /* 0x000fe2000f8e3cff */
[----:B------:R-:W-:Y:S07]  /*4530*/  @P1 BRA `(.L_x_87) ;  /* 0xfffffff800dc1947 */ /* 0x000fee000383ffff */
[----:B------:R-:W2:Y:S01]  /*4540*/  S2UR UR8, SR_CgaCtaId ;  /* 0x00000000000879c3 */ /* 0x000ea20000008800 */
[----:B------:R-:W-:Y:S01]  /*4550*/  ELECT P0, URZ, PT ;  /* 0x0000000000ff782f */ /* 0x000fe20003800000 */
[----:B------:R-:W-:Y:S01]  /*4560*/  IMAD.MOV.U32 R0, RZ, RZ, 0x1 ;  /* 0x00000001ff007424 */ /* 0x000fe200078e00ff */
[----:B------:R-:W-:Y:S01]  /*4570*/  UIADD3 UR13, UPT, UPT, UR13, 0x1f0, URZ ;  /* 0x000001f00d0d7890 */ /* 0x000fe2000fffe0ff */
[----:B------:R-:W-:Y:S01]  /*4580*/  SHF.L.U32 R3, R11, 0x1f, RZ ;  /* 0x0000001f0b037819 */ /* 0x000fe200000006ff */
[----:B------:R-:W-:-:S03]  /*4590*/  UMOV UR4, 0x40 ;  /* 0x0000004000047882 */ /* 0x000fc60000000000 */
[----:B------:R-:W-:Y:S01]  /*45a0*/  UVIRTCOUNT.DEALLOC.SMPOOL 0x80 ;  /* 0x000000800000784c */ /* 0x000fe20000000000 */
[----:B--2---:R-:W-:Y:S02]  /*45b0*/  ULEA UR8, UR8, UR4, 0x18 ;  /* 0x0000000408087291 */ /* 0x004fe4000f8ec0ff */
[----:B------:R-:W-:-:S07]  /*45c0*/  ULEA UR4, UR19, UR13, 0x3 ;  /* 0x0000000d13047291 */ /* 0x000fce000f8e18ff */
[----:B------:R2:W-:Y:S02]  /*45d0*/  @P0 STS.U8 [UR8+0x1c], R0 ;  /* 0x00001c00ff000988 */ /* 0x0005e40008000008 */
[----:B------:R-:W4:Y:S02]  /*45e0*/  SYNCS.PHASECHK.TRANS64.TRYWAIT P0, [UR4], R3 ;  /* 0x00000003ff0075a7 */ /* 0x000f240008001104 */
[----:B--2-4-:R-:W-:Y:S05]  /*45f0*/  @!P0 BRA `(.L_x_88) ;  /* 0x0000005c00248947 */ /* 0x014fea0003800000 */
.L_x_193:
[----:B------:R-:W-:-:S04]  /*4600*/  UIADD3 UR4, UPT, UPT, UR19, 0x1, URZ ;  /* 0x0000000113047890 */ /* 0x000fc8000fffe0ff */
[----:B------:R-:W-:-:S04]  /*4610*/  UISETP.NE.AND UP0, UPT, UR4, 0x4, UPT ;  /* 0x000000040400788c */ /* 0x000fc8000bf05270 */
[----:B------:R-:W-:Y:S02]  /*4620*/  USEL UR6, URZ, 0x1, UP0 ;  /* 0x00000001ff067887 */ /* 0x000fe40008000000 */
[----:B------:R-:W-:-:S04]  /*4630*/  USEL UR4, UR4, URZ, UP0 ;  /* 0x000000ff04047287 */ /* 0x000fc80008000000 */
[----:B-1----:R-:W-:Y:S01]  /*4640*/  ULEA UR5, UR4, UR13, 0x3 ;  /* 0x0000000d04057291 */ /* 0x002fe2000f8e18ff */
[----:B------:R-:W-:-:S04]  /*4650*/  LOP3.LUT R2, R11, UR6, RZ, 0x3c, !PT ;  /* 0x000000060b027c12 */ /* 0x000fc8000f8e3cff */
[----:B--2---:R-:W-:-:S04]  /*4660*/  SHF.L.U32 R3, R2, 0x1f, RZ ;  /* 0x0000001f02037819 */ /* 0x004fc800000006ff */
[----:B------:R-:W1:Y:S02]  /*4670*/  SYNCS.PHASECHK.TRANS64.TRYWAIT P0, [UR5], R3 ;  /* 0x00000003ff0075a7 */ /* 0x000e640008001105 */
[----:B-1----:R-:W-:Y:S05]  /*4680*/  @!P0 BRA `(.L_x_89) ;  /* 0x0000005c00188947 */ /* 0x002fea0003800000 */
.L_x_195:
        /* <DEDUP_REMOVED lines=9> */
.L_x_197:
[----:B------:R-:W-:-:S04]  /*4720*/  UIADD3 UR4, UPT, UPT, UR4, 0x1, URZ ;  /* 0x0000000104047890 */ /* 0x000fc8000fffe0ff */
[----:B------:R-:W-:-:S04]  /*4730*/  UISETP.NE.AND UP0, UPT, UR4, 0x4, UPT ;  /* 0x000000040400788c */ /* 0x000fc8000bf05270 */
[----:B------:R-:W-:Y:S02]  /*4740*/  USEL UR5, URZ, 0x1, UP0 ;  /* 0x00000001ff057887 */ /* 0x000fe40008000000 */
[----:B------:R-:W-:-:S04]  /*4750*/  USEL UR4, UR4, URZ, UP0 ;  /* 0x000000ff04047287 */ /* 0x000fc80008000000 */
[----:B------:R-:W-:Y:S01]  /*4760*/  ULEA UR4, UR4, UR13, 0x3 ;  /* 0x0000000d04047291 */ /* 0x000fe2000f8e18ff */
[----:B-1----:R-:W-:-:S04]  /*4770*/  LOP3.LUT R3, R2, UR5, RZ, 0x3c, !PT ;  /* 0x0000000502037c12 */ /* 0x002fc8000f8e3cff */
[----:B------:R-:W-:-:S04]  /*4780*/  SHF.L.U32 R3, R3, 0x1f, RZ ;  /* 0x0000001f03037819 */ /* 0x000fc800000006ff */
[----:B------:R-:W1:Y:S02]  /*4790*/  SYNCS.PHASECHK.TRANS64.TRYWAIT P0, [UR4], R3 ;  /* 0x00000003ff0075a7 */ /* 0x000e640008001104 */
[----:B-1----:R-:W-:Y:S05]  /*47a0*/  @!P0 BRA `(.L_x_91) ;  /* 0x0000005c00008947 */ /* 0x002fea0003800000 */
.L_x_199:
[----:B------:R-:W-:Y:S01]  /*47b0*/  NOP ;  /* 0x0000000000007918 */ /* 0x000fe20000000000 */
[----:B-1----:R-:W1:Y:S01]  /*47c0*/  LDS R0, [UR8+0x14] ;  /* 0x00001408ff007984 */ /* 0x002e620008000800 */
[----:B------:R-:W-:Y:S01]  /*47d0*/  ULOP3.LUT UR4, UR24, 0xffff, URZ, 0xc0, !UPT ;  /* 0x0000ffff18047892 */ /* 0x000fe2000f8ec0ff */
[----:B------:R-:W-:Y:S01]  /*47e0*/  UMOV UR5, 0xffff ;  /* 0x0000ffff00057882 */ /* 0x000fe20000000000 */
[----:B------:R-:W-:Y:S02]  /*47f0*/  UMOV UR6, 0x1 ;  /* 0x0000000100067882 */ /* 0x000fe40000000000 */
[----:B------:R-:W-:-:S04]  /*4800*/  USHF.R.U32.HI UR4, URZ, 0x5, UR4 ;  /* 0x00000005ff047899 */ /* 0x000fc80008011604 */
[----:B------:R-:W-:Y:S02]  /*4810*/  USHF.L.U32 UR5, UR5, UR4, URZ ;  /* 0x0000000405057299 */ /* 0x000fe400080006ff */
[----:B------:R-:W-:-:S04]  /*4820*/  USHF.L.U32 UR4, UR6, UR4, URZ ;  /* 0x0000000406047299 */ /* 0x000fc800080006ff */
[----:B-1----:R-:W-:-:S04]  /*4830*/  LOP3.LUT R0, R0, UR5, RZ, 0xc0, !PT ;  /* 0x0000000500007c12 */ /* 0x002fc8000f8ec0ff */
[----:B------:R-:W-:-:S13]  /*4840*/  ISETP.NE.AND P0, PT, R0, UR5, PT ;  /* 0x0000000500007c0c */ /* 0x000fda000bf05270 */
[----:B------:R-:W-:Y:S05]  /*4850*/  @P0 BRA `(.L_x_92) ;  /* 0x0000000000580947 */ /* 0x000fea0003800000 */
[----:B------:R-:W1:Y:S02]  /*4860*/  LDS R0, [UR8+0x18] ;  /* 0x00001808ff007984 */ /* 0x000e640008000800 */
[----:B-1----:R-:W-:-:S04]  /*4870*/  LOP3.LUT R0, R0, UR4, RZ, 0xc0, !PT ;  /* 0x0000000400007c12 */ /* 0x002fc8000f8ec0ff */
[----:B------:R-:W-:-:S13]  /*4880*/  ISETP.NE.AND P0, PT, R0, UR4, PT ;  /* 0x0000000400007c0c */ /* 0x000fda000bf05270 */
[----:B------:R-:W-:Y:S05]  /*4890*/  @P0 BRA `(.L_x_93) ;  /* 0x00000000003c0947 */ /* 0x000fea0003800000 */
[----:B------:R-:W1:Y:S01]  /*48a0*/  S2R R2, SR_LANEID ;  /* 0x0000000000027919 */ /* 0x000e620000000000 */
[----:B------:R-:W-:Y:S01]  /*48b0*/  ULOP3.LUT UR5, URZ, UR5, URZ, 0x33, !UPT ;  /* 0x00000005ff057292 */ /* 0x000fe2000f8e33ff */
[----:B------:R-:W-:Y:S01]  /*48c0*/  LOP3.LUT R4, RZ, UR4, RZ, 0x33, !PT ;  /* 0x00000004ff047c12 */ /* 0x000fe2000f8e33ff */
[----:B------:R-:W-:Y:S02]  /*48d0*/  VOTEU.ANY UR4, UPT, PT ;  /* 0x0000000000047886 */ /* 0x000fe400038e0100 */
[----:B------:R-:W-:Y:S01]  /*48e0*/  UFLO.U32 UR4, UR4 ;  /* 0x00000004000472bd */ /* 0x000fe200080e0000 */
[----:B------:R-:W2:Y:S01]  /*48f0*/  REDUX UR6, R4 ;  /* 0x00000000040673c4 */ /* 0x000ea20000000000 */
[----:B------:R-:W-:-:S06]  /*4900*/  IMAD.U32 R0, RZ, RZ, UR5 ;  /* 0x00000005ff007e24 */ /* 0x000fcc000f8e00ff */
[----:B------:R4:W-:Y:S01]  /*4910*/  UTCATOMSWS.AND URZ, UR5 ;  /* 0x0000000500ff79e3 */ /* 0x0009e20008000000 */
[----:B------:R-:W3:Y:S01]  /*4920*/  REDUX UR7, R0 ;  /* 0x00000000000773c4 */ /* 0x000ee20000000000 */
[----:B-1----:R-:W-:Y:S01]  /*4930*/  ISETP.EQ.U32.AND P0, PT, R2, UR4, PT ;  /* 0x0000000402007c0c */ /* 0x002fe2000bf02070 */
[----:B--2---:R-:W-:Y:S01]  /*4940*/  IMAD.U32 R2, RZ, RZ, UR6 ;  /* 0x00000006ff027e24 */ /* 0x004fe2000f8e00ff */
[----:B---3--:R-:W-:-:S11]  /*4950*/  MOV R3, UR7 ;  /* 0x0000000700037c02 */ /* 0x008fd60008000f00 */
[----:B------:R4:W-:Y:S04]  /*4960*/  @P0 ATOMS.AND RZ, [UR8+0x14], R3 ;  /* 0x00001403ffff098c */ /* 0x0009e8000a800008 */
[----:B------:R4:W-:Y:S01]  /*4970*/  @P0 ATOMS.AND RZ, [UR8+0x18], R2 ;  /* 0x00001802ffff098c */ /* 0x0009e2000a800008 */
[----:B------:R-:W-:Y:S05]  /*4980*/  BRA `(.L_x_94) ;  /* 0x0000000000147947 */ /* 0x000fea0003800000 */
.L_x_93:
[----:B------:R-:W-:Y:S02]  /*4990*/  MOV R2, 0x49b0 ;  /* 0x000049b000027802 */ /* 0x000fe40000000f00 */
[----:B---3-5:R-:W-:Y:S05]  /*49a0*/  CALL.REL.NOINC `($__internal_0_$__cuda_sm10x_tcgen05_guardrail_trap_col_being_dealloced_not_returned_by_alloc) ;  /* 0x0000005c005c7944 */ /* 0x028fea0003c00000 */
[----:B------:R-:W-:Y:S05]  /*49b0*/  BRA `(.L_x_94) ;  /* 0x0000000000087947 */ /* 0x000fea0003800000 */
.L_x_92:
[----:B------:R-:W-:Y:S02]  /*49c0*/  MOV R2, 0x49e0 ;  /* 0x000049e000027802 */ /* 0x000fe40000000f00 */
[----:B---3-5:R-:W-:Y:S05]  /*49d0*/  CALL.REL.NOINC `($__internal_2_$__cuda_sm10x_tcgen05_guardrail_trap_unallocated_columns_being_dealloced) ;  /* 0x0000005c00687944 */ /* 0x028fea0003c00000 */
.L_x_94:
[----:B------:R-:W-:Y:S01]  /*49e0*/  NOP ;  /* 0x0000000000007918 */ /* 0x000fe20000000000 */
[----:B----4-:R-:W-:Y:S05]  /*49f0*/  EXIT ;  /* 0x000000000000794d */ /* 0x010fea0003800000 */
.L_x_76:
[----:B------:R-:W-:-:S09]  /*4a00*/  UISETP.NE.OR UP0, UPT, UR17, 0x3, !UP3 ;  /* 0x000000031100788c */ /* 0x000fd2000df05670 */
[----:B------:R-:W-:Y:S05]  /*4a10*/  BRA.U UP0, `(.L_x_95) ;  /* 0x0000000d00807547 */ /* 0x000fea000b800000 */
[----:B------:R-:W1:Y:S01]  /*4a20*/  LDCU UR32, c[0x0][0x370] ;  /* 0x00006e00ff2077ac */ /* 0x000e620008000800 */
[----:B------:R-:W2:Y:S01]  /*4a30*/  LDC.64 R16, c[0x0][0x348] ;  /* 0x0000d200ff107b82 */ /* 0x000ea20000000a00 */
[----:B------:R-:W-:Y:S02]  /*4a40*/  HFMA2 R13, -RZ, RZ, 0, 0 ;  /* 0x00000000ff0d7431 */ /* 0x000fe400000001ff */
[----:B------:R-:W-:Y:S01]  /*4a50*/  IMAD.MOV.U32 R15, RZ, RZ, 0x1 ;  /* 0x00000001ff0f7424 */ /* 0x000fe200078e00ff */
[----:B------:R-:W1:Y:S01]  /*4a60*/  LDCU.128 UR28, c[0x0][0xb10] ;  /* 0x00016200ff1c77ac */ /* 0x000e620008000c00 */
[----:B------:R-:W-:Y:S01]  /*4a70*/  IMAD.MOV.U32 R14, RZ, RZ, RZ ;  /* 0x000000ffff0e7224 */ /* 0x000fe200078e00ff */
[----:B------:R-:W-:Y:S01]  /*4a80*/  MOV R7, 0x2000 ;  /* 0x0000200000077802 */ /* 0x000fe20000000f00 */
[----:B------:R-:W3:Y:S01]  /*4a90*/  LDCU UR27, c[0x0][0x374] ;  /* 0x00006e80ff1b77ac */ /* 0x000ee20008000800 */
[----:B------:R-:W4:Y:S01]  /*4aa0*/  LDC.64 R2, c[0x0][0x888] ;  /* 0x00022200ff027b82 */ /* 0x000f220000000a00 */
[----:B------:R-:W3:Y:S01]  /*4ab0*/  LDCU UR15, c[0x0][0xb0c] ;  /* 0x00016180ff0f77ac */ /* 0x000ee20008000800 */
[----:B------:R-:W2:Y:S06]  /*4ac0*/  LDCU UR38, c[0x0][0xb20] ;  /* 0x00016400ff2677ac */ /* 0x000eac0008000800 */
[----:B------:R-:W4:Y:S01]  /*4ad0*/  LDC.64 R4, c[0x0][0x890] ;  /* 0x00022400ff047b82 */ /* 0x000f220000000a00 */
[----:B------:R-:W2:Y:S01]  /*4ae0*/  LDCU UR4, c[0x0][0xb30] ;  /* 0x00016600ff0477ac */ /* 0x000ea20008000800 */
[----:B------:R-:W-:Y:S01]  /*4af0*/  UMOV UR21, 0x400 ;  /* 0x0000040000157882 */ /* 0x000fe20000000000 */
[----:B-1----:R-:W-:-:S02]  /*4b00*/  UIMAD.WIDE.U32 UR6, UR32, UR28, URZ ;  /* 0x0000001c200672a5 */ /* 0x002fc4000f8e00ff */
[----:B---3--:R-:W-:Y:S02]  /*4b10*/  UIMAD.WIDE.U32 UR8, UR27, UR31, URZ ;  /* 0x0000001f1b0872a5 */ /* 0x008fe4000f8e00ff */
[----:B------:R-:W-:Y:S02]  /*4b20*/  ULEA UR21, UR45, UR21, 0x18 ;  /* 0x000000152d157291 */ /* 0x000fe4000f8ec0ff */
[----:B------:R-:W-:Y:S02]  /*4b30*/  UPLOP3.LUT UP3, UPT, UPT, UPT, UPT, 0x40, 0x4 ;  /* 0x000000000004789c */ /* 0x000fe40003f6e870 */
[----:B------:R-:W-:Y:S01]  /*4b40*/  UIADD3 UR33, UPT, UPT, UR21, 0x188, URZ ;  /* 0x0000018815217890 */ /* 0x000fe2000fffe0ff */
[----:B------:R-:W-:Y:S01]  /*4b50*/  UMOV UR6, UR7 ;  /* 0x0000000700067c82 */ /* 0x000fe20008000000 */
[----:B------:R-:W-:Y:S01]  /*4b60*/  UMOV UR34, UR9 ;  /* 0x0000000900227c82 */ /* 0x000fe20008000000 */
[----:B------:R-:W-:Y:S02]  /*4b70*/  UISETP.GE.AND UP0, UPT, UR42, 0x1, UPT ;  /* 0x000000012a00788c */ /* 0x000fe4000bf06270 */
[----:B------:R-:W-:Y:S01]  /*4b80*/  UISETP.NE.AND UP4, UPT, UR42, 0x1, UPT ;  /* 0x000000012a00788c */ /* 0x000fe2000bf85270 */
[----:B------:R-:W1:Y:S01]  /*4b90*/  LDCU.64 UR22, c[0x0][0xb28] ;  /* 0x00016500ff1677ac */ /* 0x000e620008000a00 */
[----:B------:R-:W-:-:S02]  /*4ba0*/  UISETP.NE.AND UP6, UPT, UR15, 0x1, UPT ;  /* 0x000000010f00788c */ /* 0x000fc4000bfc5270 */
[----:B------:R-:W-:Y:S02]  /*4bb0*/  UISETP.NE.AND UP5, UPT, UR30, 0x1, UPT ;  /* 0x000000011e00788c */ /* 0x000fe4000bfa5270 */
[----:B------:R-:W-:Y:S02]  /*4bc0*/  UIADD3 UR17, UPT, UPT, UR21, 0x180, URZ ;  /* 0x0000018015117890 */ /* 0x000fe4000fffe0ff */
[----:B------:R-:W-:Y:S02]  /*4bd0*/  UPRMT UR33, UR45, 0x654, UR33 ;  /* 0x000006542d217896 */ /* 0x000fe40008000021 */
[----:B------:R-:W-:Y:S02]  /*4be0*/  USHF.R.U32.HI UR35, URZ, UR29, UR6 ;  /* 0x0000001dff237299 */ /* 0x000fe40008011606 */
[----:B--2---:R-:W-:Y:S02]  /*4bf0*/  USHF.R.U32.HI UR34, URZ, UR38, UR34 ;  /* 0x00000026ff227299 */ /* 0x004fe40008011622 */
[----:B------:R-:W-:-:S11]  /*4c00*/  UISETP.NE.AND UP2, UPT, UR4, 0x1, UPT ;  /* 0x000000010400788c */ /* 0x000fd6000bf45270 */
.L_x_104:
[C---:B------:R-:W-:Y:S02]  /*4c10*/  LEA R12, R14.reuse, UR21, 0x3 ;  /* 0x000000150e0c7c11 */ /* 0x040fe4000f8e18ff */
[----:B------:R-:W-:Y:S02]  /*4c20*/  SHF.L.U32 R9, R13, 0x1f, RZ ;  /* 0x0000001f0d097819 */ /* 0x000fe400000006ff */
[----:B------:R-:W-:Y:S02]  /*4c30*/  LEA R10, R14, UR21, 0x4 ;  /* 0x000000150e0a7c11 */ /* 0x000fe4000f8e20ff */
[----:B--2---:R-:W2:Y:S02]  /*4c40*/  SYNCS.PHASECHK.TRANS64.TRYWAIT P0, [R12+URZ+0x1b0], R9 ;  /* 0x0001b0090c0075a7 */ /* 0x004ea400080011ff */
[----:B--2---:R-:W-:Y:S05]  /*4c50*/  @!P0 BRA `(.L_x_96) ;  /* 0x0000005400ec8947 */ /* 0x004fea0003800000 */
.L_x_200:
[----:B--2---:R-:W2:Y:S01]  /*4c60*/  LDS.128 R8, [R10+0x240] ;  /* 0x000240000a087984 */ /* 0x004ea20000000c00 */
[----:B------:R-:W-:Y:S01]  /*4c70*/  UISETP.GE.AND UP0, UPT, UR42, 0x1, UPT ;  /* 0x000000012a00788c */ /* 0x000fe2000bf06270 */
[----:B------:R-:W-:Y:S01]  /*4c80*/  @!PT LDS RZ, [RZ] ;  /* 0x00000000fffff984 */ /* 0x000fe20000000800 */
[----:B------:R-:W-:Y:S01]  /*4c90*/  @!PT LDS RZ, [RZ] ;  /* 0x00000000fffff984 */ /* 0x000fe20000000800 */
[----:B------:R-:W-:Y:S01]  /*4ca0*/  @!PT LDS RZ, [RZ] ;  /* 0x00000000fffff984 */ /* 0x000fe20000000800 */
[----:B------:R-:W-:Y:S01]  /*4cb0*/  @!PT LDS RZ, [RZ] ;  /* 0x00000000fffff984 */ /* 0x000fe20000000800 */
[----:B------:R3:W-:Y:S06]  /*4cc0*/  MEMBAR.ALL.CTA ;  /* 0x0000000000007992 */ /* 0x0007ec0000008000 */
[----:B---3--:R-:W3:Y:S01]  /*4cd0*/  FENCE.VIEW.ASYNC.S ;  /* 0x00000000000073c6 */ /* 0x008ee20000000000 */
[----:B--2---:R-:W-:Y:S11]  /*4ce0*/  LOP3.LUT P0, RZ, R10, 0x1, RZ, 0xc0, !PT ;  /* 0x000000010aff7812 */ /* 0x004ff6000780c0ff */
[----:B------:R-:W-:Y:S02]  /*4cf0*/  @!UPT UIADD3 URZ, UPT, UPT, URZ, URZ, URZ ;  /* 0x000000fffffff290 */ /* 0x000fe4000fffe0ff */
[----:B---3--:R-:W-:Y:S01]  /*4d00*/  VOTEU.ANY UP1, P0 ;  /* 0x0000000000ff7886 */ /* 0x008fe20000020100 */
[----:B------:R-:W-:Y:S11]  /*4d10*/  PLOP3.LUT P0, PT, PT, PT, UP1, 0x80, 0x8 ;  /* 0x000000000008781c */ /* 0x000ff60003f0f018 */
[----:B------:R-:W-:Y:S02]  /*4d20*/  @!UPT UIADD3 URZ, UPT, UPT, URZ, URZ, URZ ;  /* 0x000000fffffff290 */ /* 0x000fe4000fffe0ff */
[----:B------:R-:W-:Y:S02]  /*4d30*/  @P0 SHF.R.U32.HI R0, RZ, 0x10, R9 ;  /* 0x00000010ff000819 */ /* 0x000fe40000011609 */
[----:B------:R-:W-:Y:S02]  /*4d40*/  @P0 MOV R6, R8 ;  /* 0x0000000800060202 */ /* 0x000fe40000000f00 */
[----:B------:R-:W-:Y:S01]  /*4d50*/  @P0 R2UR UR4, R0 ;  /* 0x00000000000402ca */ /* 0x000fe200000e0000 */
[----:B------:R-:W-:Y:S01]  /*4d60*/  VIADD R0, R12, 0x1c0 ;  /* 0x000001c00c007836 */ /* 0x000fe20000000000 */
[----:B------:R-:W-:Y:S02]  /*4d70*/  @P0 LOP3.LUT R8, R9, 0xffff, RZ, 0xc0, !PT ;  /* 0x0000ffff09080812 */ /* 0x000fe400078ec0ff */
[----:B------:R-:W-:Y:S02]  /*4d80*/  @P0 R2UR UR6, R6 ;  /* 0x00000000060602ca */ /* 0x000fe400000e0000 */
[----:B------:R-:W-:Y:S02]  /*4d90*/  PRMT R0, RZ, 0x654, R0 ;  /* 0x00000654ff007816 */ /* 0x000fe40000000000 */
[----:B------:R-:W-:Y:S02]  /*4da0*/  @P0 R2UR UR5, R8 ;  /* 0x00000000080502ca */ /* 0x000fe400000e0000 */
[----:B------:R2:W-:Y:S03]  /*4db0*/  SYNCS.ARRIVE.TRANS64.RED.A1T0 RZ, [R0+URZ], RZ ;  /* 0x000000ff00ff79a7 */ /* 0x0005e600081004ff */
[----:B------:R-:W-:Y:S04]  /*4dc0*/  @UP1 UMOV UR26, UR4 ;  /* 0x00000004001a1c82 */ /* 0x000fe80008000000 */
[----:B------:R-:W-:Y:S04]  /*4dd0*/  @UP1 UMOV UR14, UR6 ;  /* 0x00000006000e1c82 */ /* 0x000fe80008000000 */
[----:B------:R-:W-:Y:S01]  /*4de0*/  @UP1 UMOV UR13, UR5 ;  /* 0x00000005000d1c82 */ /* 0x000fe20008000000 */
[----:B------:R-:W-:Y:S05]  /*4df0*/  BRA.U !UP0, `(.L_x_97) ;  /* 0x0000000108a47547 */ /* 0x000fea000b800000 */
[----:B------:R-:W-:Y:S02]  /*4e00*/  UIMAD.WIDE.U32 UR8, UR13, UR31, URZ ;  /* 0x0000001f0d0872a5 */ /* 0x000fe4000f8e00ff */
[----:B------:R-:W-:Y:S02]  /*4e10*/  UIMAD.WIDE.U32 UR10, UR14, UR28, URZ ;  /* 0x0000001c0e0a72a5 */ /* 0x000fe4000f8e00ff */
[----:B------:R-:W-:Y:S02]  /*4e20*/  USEL UR4, UR27, UR34, !UP5 ;  /* 0x000000221b047287 */ /* 0x000fe4000e800000 */
[----:B------:R-:W-:Y:S02]  /*4e30*/  USEL UR7, UR32, UR35, !UP6 ;  /* 0x0000002320077287 */ /* 0x000fe4000f000000 */
[----:B-1----:R-:W-:Y:S02]  /*4e40*/  UIMAD.WIDE.U32 UR18, UR4, UR22, URZ ;  /* 0x00000016041272a5 */ /* 0x002fe4000f8e00ff */
[----:B------:R-:W-:Y:S01]  /*4e50*/  UIMAD.WIDE.U32 UR24, UR7, UR22, URZ ;  /* 0x00000016071872a5 */ /* 0x000fe2000f8e00ff */
[----:B------:R-:W-:Y:S02]  /*4e60*/  UMOV UR5, UR9 ;  /* 0x0000000900057c82 */ /* 0x000fe40008000000 */
[----:B------:R-:W-:Y:S03]  /*4e70*/  USHF.R.U32.HI UR6, URZ, UR38, UR5 ;  /* 0x00000026ff067299 */ /* 0x000fe60008011605 */
[----:B------:R-:W-:Y:S01]  /*4e80*/  UMOV UR5, UR11 ;  /* 0x0000000b00057c82 */ /* 0x000fe20008000000 */
[----:B------:R-:W-:Y:S02]  /*4e90*/  USEL UR6, UR13, UR6, !UP5 ;  /* 0x000000060d067287 */ /* 0x000fe4000e800000 */
[----:B------:R-:W-:Y:S02]  /*4ea0*/  USHF.R.U32.HI UR8, URZ, UR29, UR5 ;  /* 0x0000001dff087299 */ /* 0x000fe40008011605 */
[----:B------:R-:W-:Y:S01]  /*4eb0*/  UIMAD.WIDE.U32 UR10, UR6, UR22, URZ ;  /* 0x00000016060a72a5 */ /* 0x000fe2000f8e00ff */
[----:B------:R-:W-:Y:S02]  /*4ec0*/  UMOV UR5, UR19 ;  /* 0x0000001300057c82 */ /* 0x000fe40008000000 */
[----:B------:R-:W-:Y:S03]  /*4ed0*/  @UP4 USHF.R.U32.HI UR4, URZ, UR23, UR5 ;  /* 0x00000017ff044299 */ /* 0x000fe60008011605 */
[----:B------:R-:W-:Y:S01]  /*4ee0*/  UMOV UR5, UR25 ;  /* 0x0000001900057c82 */ /* 0x000fe20008000000 */
[----:B------:R-:W-:Y:S02]  /*4ef0*/  UIMAD UR4, UR42, UR4, URZ ;  /* 0x000000042a0472a4 */ /* 0x000fe4000f8e02ff */
[----:B------:R-:W-:Y:S02]  /*4f00*/  @UP4 USHF.R.U32.HI UR7, URZ, UR23, UR5 ;  /* 0x00000017ff074299 */ /* 0x000fe40008011605 */
[----:B------:R-:W-:Y:S02]  /*4f10*/  USEL UR5, UR14, UR8, !UP6 ;  /* 0x000000080e057287 */ /* 0x000fe4000f000000 */
[----:B------:R-:W-:Y:S02]  /*4f20*/  UIMAD UR8, UR42, UR7, URZ ;  /* 0x000000072a0872a4 */ /* 0x000fe4000f8e02ff */
[----:B------:R-:W-:Y:S03]  /*4f30*/  UISETP.GE.AND UP0, UPT, UR6, UR4, UPT ;  /* 0x000000040600728c */ /* 0x000fe6000bf06270 */
[----:B------:R-:W-:Y:S01]  /*4f40*/  UMOV UR4, UR11 ;  /* 0x0000000b00047c82 */ /* 0x000fe20008000000 */
[----:B------:R-:W-:Y:S02]  /*4f50*/  UISETP.GE.OR UP0, UPT, UR5, UR8, UP0 ;  /* 0x000000080500728c */ /* 0x000fe40008706670 */
[----:B------:R-:W-:Y:S02]  /*4f60*/  USHF.R.U32.HI UR4, URZ, UR23, UR4 ;  /* 0x00000017ff047299 */ /* 0x000fe40008011604 */
[----:B------:R-:W-:Y:S02]  /*4f70*/  UIMAD.WIDE.U32 UR8, UR5, UR22, URZ ;  /* 0x00000016050872a5 */ /* 0x000fe4000f8e00ff */
[----:B------:R-:W-:Y:S04]  /*4f80*/  USEL UR10, UR6, UR4, !UP4 ;  /* 0x00000004060a7287 */ /* 0x000fe8000e000000 */
[----:B------:R-:W-:Y:S01]  /*4f90*/  UIADD3 UR11, UPT, UPT, -UR10, URZ, URZ ;  /* 0x000000ff0a0b7290 */ /* 0x000fe2000fffe1ff */
[----:B------:R-:W-:Y:S02]  /*4fa0*/  @!UP0 UMOV UR4, UR9 ;  /* 0x0000000900048c82 */ /* 0x000fe40008000000 */
[----:B------:R-:W-:Y:S02]  /*4fb0*/  @!UP0 USHF.R.U32.HI UR4, URZ, UR23, UR4 ;  /* 0x00000017ff048299 */ /* 0x000fe40008011604 */
[----:B------:R-:W-:Y:S02]  /*4fc0*/  UIMAD UR8, UR42, UR11, UR6 ;  /* 0x0000000b2a0872a4 */ /* 0x000fe4000f8e0206 */
[----:B------:R-:W-:Y:S04]  /*4fd0*/  @!UP0 USEL UR4, UR5, UR4, !UP4 ;  /* 0x0000000405048287 */ /* 0x000fe8000e000000 */
[----:B------:R-:W-:Y:S02]  /*4fe0*/  @!UP0 UIMAD UR8, UR7, UR8, UR4 ;  /* 0x00000008070882a4 */ /* 0x000fe4000f8e0204 */
[----:B------:R-:W-:Y:S02]  /*4ff0*/  @!UP0 UIADD3 UR9, UPT, UPT, UR10, -UR4, URZ ;  /* 0x800000040a098290 */ /* 0x000fe4000fffe0ff */
[----:B------:R-:W-:Y:S02]  /*5000*/  UIADD3 UR4, UPT, UPT, -UR5, URZ, URZ ;  /* 0x000000ff05047290 */ /* 0x000fe4000fffe1ff */
[----:B------:R-:W-:Y:S02]  /*5010*/  UIADD3 UR7, UPT, UPT, -UR6, URZ, URZ ;  /* 0x000000ff06077290 */ /* 0x000fe4000fffe1ff */
[----:B------:R-:W-:Y:S02]  /*5020*/  @!UP0 UIMAD UR6, UR9, UR42, UR5 ;  /* 0x0000002a090682a4 */ /* 0x000fe4000f8e0205 */
[----:B------:R-:W-:Y:S02]  /*5030*/  UIMAD UR14, UR15, UR4, UR14 ;  /* 0x000000040f0e72a4 */ /* 0x000fe4000f8e020e */
[----:B------:R-:W-:Y:S01]  /*5040*/  UIMAD UR13, UR30, UR7, UR13 ;  /* 0x000000071e0d72a4 */ /* 0x000fe2000f8e020d */
[----:B------:R-:W-:Y:S02]  /*5050*/  @!UP0 UMOV UR5, UR8 ;  /* 0x0000000800058c82 */ /* 0x000fe40008000000 */
[----:B------:R-:W-:Y:S02]  /*5060*/  UIMAD UR14, UR5, UR15, UR14 ;  /* 0x0000000f050e72a4 */ /* 0x000fe4000f8e020e */
[----:B------:R-:W-:Y:S11]  /*5070*/  UIMAD UR13, UR6, UR30, UR13 ;  /* 0x0000001e060d72a4 */ /* 0x000ff6000f8e020d */
[----:B------:R-:W-:Y:S01]  /*5080*/  @!UPT UIADD3 URZ, UPT, UPT, URZ, URZ, URZ ;  /* 0x000000fffffff290 */ /* 0x000fe2000fffe0ff */
.L_x_97:
[----:B------:R-:W3:Y:S01]  /*5090*/  @!UP2 LDCU.128 UR8, c[0x0][0xb10] ;  /* 0x00016200ff08a7ac */ /* 0x000ee20008000c00 */
[C---:B----4-:R-:W-:Y:S02]  /*50a0*/  ISETP.NE.U32.AND P1, PT, R4.reuse, RZ, PT ;  /* 0x000000ff0400720c */ /* 0x050fe40003f25070 */
[----:B------:R-:W-:Y:S02]  /*50b0*/  ISETP.NE.U32.AND P0, PT, R4, RZ, PT ;  /* 0x000000ff0400720c */ /* 0x000fe40003f05070 */
[C---:B------:R-:W-:Y:S02]  /*50c0*/  ISETP.NE.AND.EX P1, PT, R5.reuse, RZ, PT, P1 ;  /* 0x000000ff0500720c */ /* 0x040fe40003f25310 */
[----:B------:R-:W-:Y:S01]  /*50d0*/  ISETP.NE.AND.EX P0, PT, R5, RZ, PT, P0 ;  /* 0x000000ff0500720c */ /* 0x000fe20003f05300 */
[----:B------:R-:W4:Y:S01]  /*50e0*/  @!UP2 LDCU UR5, c[0x0][0xb0c] ;  /* 0x00016180ff05a7ac */ /* 0x000f220008000800 */
[----:B------:R-:W-:Y:S01]  /*50f0*/  SHF.L.U32 R9, R15, 0x1f, RZ ;  /* 0x0000001f0f097819 */ /* 0x000fe200000006ff */
[----:B------:R-:W-:Y:S02]  /*5100*/  USHF.L.U32 UR19, UR16, 0x7, URZ ;  /* 0x0000000710137899 */ /* 0x000fe400080006ff */
[----:B------:R-:W-:Y:S02]  /*5110*/  USHF.L.U32 UR18, UR20, 0x7, URZ ;  /* 0x0000000714127899 */ /* 0x000fe400080006ff */
[----:B---3--:R-:W-:Y:S07]  /*5120*/  UIMAD.WIDE.U32 UR6, UR14, UR8, URZ ;  /* 0x000000080e0672a5 */ /* 0x008fee000f8e00ff */
[----:B------:R-:W-:Y:S01]  /*5130*/  @!UP2 UMOV UR4, UR7 ;  /* 0x000000070004ac82 */ /* 0x000fe20008000000 */
[----:B----4-:R-:W-:Y:S02]  /*5140*/  @!UP2 UISETP.NE.AND UP0, UPT, UR5, 0x1, UPT ;  /* 0x000000010500a88c */ /* 0x010fe4000bf05270 */
[----:B------:R-:W-:Y:S02]  /*5150*/  @!UP2 USHF.R.U32.HI UR4, URZ, UR9, UR4 ;  /* 0x00000009ff04a299 */ /* 0x000fe40008011604 */
[----:B------:R-:W-:Y:S02]  /*5160*/  UIMAD.WIDE.U32 UR6, UR13, UR11, URZ ;  /* 0x0000000b0d0672a5 */ /* 0x000fe4000f8e00ff */
[----:B------:R-:W-:Y:S02]  /*5170*/  @!UP2 USEL UR8, UR14, UR4, !UP0 ;  /* 0x000000040e08a287 */ /* 0x000fe4000c000000 */
[----:B------:R-:W-:Y:S03]  /*5180*/  @!UP2 UISETP.NE.AND UP0, UPT, UR10, 0x1, UPT ;  /* 0x000000010a00a88c */ /* 0x000fe6000bf05270 */
[----:B------:R-:W-:Y:S02]  /*5190*/  @!UP2 UMOV UR6, UR7 ;  /* 0x000000070006ac82 */ /* 0x000fe40008000000 */
[----:B------:R-:W3:Y:S02]  /*51a0*/  @!UP2 LDCU UR4, c[0x0][0xb20] ;  /* 0x00016400ff04a7ac */ /* 0x000ee40008000800 */
[----:B---3--:R-:W-:Y:S04]  /*51b0*/  @!UP2 USHF.R.U32.HI UR6, URZ, UR4, UR6 ;  /* 0x00000004ff06a299 */ /* 0x008fe80008011606 */
[----:B------:R-:W-:Y:S04]  /*51c0*/  @!UP2 USEL UR6, UR13, UR6, !UP0 ;  /* 0x000000060d06a287 */ /* 0x000fe8000c000000 */
[----:B------:R-:W-:Y:S02]  /*51d0*/  @!UP2 UIADD3 UR4, UPT, UPT, -UR8, UR6, URZ ;  /* 0x000000060804a290 */ /* 0x000fe4000fffe1ff */
[----:B------:R-:W-:Y:S02]  /*51e0*/  @!UP2 UIADD3 UR6, UPT, UPT, UR8, -UR6, URZ ;  /* 0x800000060806a290 */ /* 0x000fe4000fffe0ff */
[----:B------:R-:W-:Y:S02]  /*51f0*/  @!UP2 UIMAD UR14, UR4, UR5, UR14 ;  /* 0x00000005040ea2a4 */ /* 0x000fe4000f8e020e */
[----:B------:R-:W-:Y:S01]  /*5200*/  @!UP2 UIMAD UR13, UR6, UR10, UR13 ;  /* 0x0000000a060da2a4 */ /* 0x000fe2000f8e020d */
[----:B------:R-:W-:Y:S11]  /*5210*/  BRA.U UP3, `(.L_x_98) ;  /* 0x0000000103107547 */ /* 0x000ff6000b800000 */
[----:B--2---:R-:W-:Y:S04]  /*5220*/  MOV R0, UR37 ;  /* 0x0000002500007c02 */ /* 0x004fe80008000f00 */
[----:B------:R-:W-:Y:S04]  /*5230*/  SHF.L.U32 R11, R0, 0x1f, RZ ;  /* 0x0000001f000b7819 */ /* 0x000fe800000006ff */
[----:B------:R-:W2:Y:S02]  /*5240*/  SYNCS.PHASECHK.TRANS64.TRYWAIT P2, [UR21+0x1a8], R11 ;  /* 0x0001a80bff0075a7 */ /* 0x000ea40008041115 */
[----:B--2---:R-:W-:Y:S05]  /*5250*/  @!P2 BRA `(.L_x_99) ;  /* 0x000000500080a947 */ /* 0x004fea0003800000 */
.L_x_98:
[----:B------:R-:W-:Y:S05]  /*5260*/  @!P1 BRA `(.L_x_100) ;  /* 0x0000000000309947 */ /* 0x000fea0003800000 */
[----:B------:R-:W-:Y:S01]  /*5270*/  ISETP.NE.U32.AND P1, PT, R2, RZ, PT ;  /* 0x000000ff0200720c */ /* 0x000fe20003f25070 */
[----:B------:R-:W3:Y:S01]  /*5280*/  LDCU.64 UR4, c[0x0][0x358] ;  /* 0x00006b00ff0477ac */ /* 0x000ee20008000a00 */
[----:B------:R-:W-:Y:S02]  /*5290*/  IMAD.MOV.U32 R145, RZ, RZ, 0x1 ;  /* 0x00000001ff917424 */ /* 0x000fe400078e00ff */
[----:B------:R-:W-:Y:S11]  /*52a0*/  ISETP.NE.AND.EX P1, PT, R3, RZ, PT, P1 ;  /* 0x000000ff0300720c */ /* 0x000ff60003f25310 */
[----:B------:R-:W-:Y:S02]  /*52b0*/  @!UPT UIADD3 URZ, UPT, UPT, URZ, URZ, URZ ;  /* 0x000000fffffff290 */ /* 0x000fe4000fffe0ff */
[----:B--2---:R-:W2:Y:S01]  /*52c0*/  @P1 LDC.64 R10, c[0x0][0x888] ;  /* 0x00022200ff0a1b82 */ /* 0x004ea20000000a00 */
[----:B------:R-:W-:Y:S04]  /*52d0*/  @P1 IMAD R0, R4, UR36, RZ ;  /* 0x0000002404001c24 */ /* 0x000fe8000f8e02ff */
[----:B--2---:R-:W-:Y:S04]  /*52e0*/  @P1 IMAD.WIDE R10, R0, 0x4, R10 ;  /* 0x00000004000a1825 */ /* 0x004fe800078e020a */
[----:B------:R-:W-:Y:S01]  /*52f0*/  HFMA2 R0, -RZ, RZ, 0, 5.9604644775390625e-08 ;  /* 0x00000001ff007431 */ /* 0x000fe200000001ff */
[----:B---3-5:R3:W5:Y:S04]  /*5300*/  @P1 LDG.E R72, desc[UR4][R10.64] ;  /* 0x000000040a481981 */ /* 0x028768000c1e1900 */
[----:B------:R-:W-:Y:S01]  /*5310*/  @!P1 PRMT R145, R0, 0x7610, R145 ;  /* 0x0000761000919816 */ /* 0x000fe20000000091 */
[----:B---3--:R-:W4:Y:S06]  /*5320*/  @!P1 LDC R72, c[0x0][0x880] ;  /* 0x00022000ff489b82 */ /* 0x008f2c0000000800 */
.L_x_100:
[----:B----45:R-:W-:Y:S01]  /*5330*/  @!P0 ISETP.EQ.AND P1, PT, R72, RZ, PT ;  /* 0x000000ff4800820c */ /* 0x030fe20003f22270 */
[----:B------:R-:W-:Y:S01]  /*5340*/  @!UPT UIADD3 URZ, UPT, UPT, URZ, URZ, URZ ;  /* 0x000000fffffff290 */ /* 0x000fe2000fffe0ff */
[----:B------:R-:W-:Y:S11]  /*5350*/  @!P0 BRA `(.L_x_101) ;  /* 0x0000000000188947 */ /* 0x000ff60003800000 */
[----:B------:R-:W-:Y:S02]  /*5360*/  LOP3.LUT P0, RZ, R145, 0xff, RZ, 0xc0, !PT ;  /* 0x000000ff91ff7812 */ /* 0x000fe4000780c0ff */
[----:B------:R-:W-:Y:S04]  /*5370*/  ISETP.NE.U32.AND P1, PT, R2, RZ, PT ;  /* 0x000000ff0200720c */ /* 0x000fe80003f25070 */
[----:B------:R-:W-:Y:S04]  /*5380*/  ISETP.NE.AND.EX P1, PT, R3, RZ, PT, P1 ;  /* 0x000000ff0300720c */ /* 0x000fe80003f25310 */
[----:B------:R-:W-:Y:S03]  /*5390*/  PLOP3.LUT P1, PT, P1, PT, PT, 0x8, 0x80 ;  /* 0x000000000080781c */ /* 0x000fe60000f2e170 */
[----:B------:R-:W-:Y:S11]  /*53a0*/  @P0 ISETP.EQ.AND P1, PT, R72, RZ, PT ;  /* 0x000000ff4800020c */ /* 0x000ff60003f22270 */
[----:B------:R-:W-:Y:S02]  /*53b0*/  @!UPT UIADD3 URZ, UPT, UPT, URZ, URZ, URZ ;  /* 0x000000fffffff290 */ /* 0x000fe4000fffe0ff */
.L_x_101:
[----:B------:R-:W3:Y:S01]  /*53c0*/  SYNCS.PHASECHK.TRANS64.TRYWAIT P2, [UR21+0x190], R9 ;  /* 0x00019009ff0075a7 */ /* 0x000ee20008041115 */
[----:B------:R-:W-:Y:S04]  /*53d0*/  ELECT P0, URZ, PT ;  /* 0x0000000000ff782f */ /* 0x000fe80003800000 */
[----:B------:R-:W-:Y:S11]  /*53e0*/  PLOP3.LUT P1, PT, P1, P0, PT, 0xf2, 0x2f ;  /* 0x00000000002f781c */ /* 0x000ff60000f21e72 */
[----:B------:R-:W-:Y:S02]  /*53f0*/  @!UPT UIADD3 URZ, UPT, UPT, URZ, URZ, URZ ;  /* 0x000000fffffff290 */ /* 0x000fe4000fffe0ff */
[----:B------:R-:W-:Y:S05]  /*5400*/  @!P1 IADD3 R8, P0, PT, R16, 0x580, RZ ;  /* 0x0000058010089810 */ /* 0x000fea0007f1e0ff */
[----:B------:R-:W-:Y:S01]  /*5410*/  @!P1 IMAD.X R6, RZ, RZ, R17, P0 ;  /* 0x000000ffff069224 */ /* 0x000fe200000e0611 */
[----:B---3--:R-:W-:Y:S07]  /*5420*/  @!P2 BRA `(.L_x_102) ;  /* 0x000000500024a947 */ /* 0x008fee0003800000 */
.L_x_203:
[----:B------:R-:W-:Y:S01]  /*5430*/  @!P1 R2UR UR5, R8 ;  /* 0x00000000080592ca */ /* 0x000fe200000e0000 */
[----:B------:R-:W-:Y:S01]  /*5440*/  VOTEU.ALL UP0, P1 ;  /* 0x0000000000ff7886 */ /* 0x000fe20000800000 */
[----:B------:R-:W-:Y:S01]  /*5450*/  @!P1 R2UR UR4, R6 ;  /* 0x00000000060492ca */ /* 0x000fe200000e0000 */
[----:B--2---:R-:W-:Y:S01]  /*5460*/  @!P1 IMAD.MOV.U32 R0, RZ, RZ, 0x2000 ;  /* 0x00002000ff009424 */ /* 0x004fe200078e00ff */
[----:B------:R-:W-:Y:S01]  /*5470*/  UMOV UR8, 0x0 ;  /* 0x0000000000087882 */ /* 0x000fe20000000000 */
[----:B------:R-:W-:Y:S01]  /*5480*/  UMOV UR9, 0x10000000 ;  /* 0x1000000000097882 */ /* 0x000fe20000000000 */
[----:B------:R-:W-:Y:S01]  /*5490*/  @!UP0 UIADD3 UR16, UPT, UPT, UR21, 0x400, URZ ;  /* 0x0000040015108890 */ /* 0x000fe2000fffe0ff */
[----:B------:R-:W-:Y:S01]  /*54a0*/  VIADD R14, R14, 0x1 ;  /* 0x000000010e0e7836 */ /* 0x000fe20000000000 */
[----:B------:R-:W-:Y:S01]  /*54b0*/  VOTEU.ALL UP0, P1 ;  /* 0x0000000000ff7886 */ /* 0x000fe20000800000 */
[----:B------:R-:W-:Y:S01]  /*54c0*/  UMOV UR20, UR36 ;  /* 0x0000002400147c82 */ /* 0x000fe20008000000 */
[----:B------:R-:W-:Y:S03]  /*54d0*/  UPRMT UR6, UR45, 0x654, UR17 ;  /* 0x000006542d067896 */ /* 0x000fe60008000011 */
[----:B------:R-:W-:Y:S02]  /*54e0*/  IMAD.U32 R10, RZ, RZ, UR5 ;  /* 0x00000005ff0a7e24 */ /* 0x000fe4000f8e00ff */
[----:B------:R-:W-:Y:S03]  /*54f0*/  IMAD.U32 R11, RZ, RZ, UR4 ;  /* 0x00000004ff0b7e24 */ /* 0x000fe6000f8e00ff */
[----:B------:R-:W-:Y:S02]  /*5500*/  @!P1 R2UR UR4, R10 ;  /* 0x000000000a0492ca */ /* 0x000fe400000e0000 */
[----:B------:R-:W-:Y:S11]  /*5510*/  @!P1 R2UR UR5, R11 ;  /* 0x000000000b0592ca */ /* 0x000ff600000e0000 */
[----:B------:R-:W-:Y:S02]  /*5520*/  @!UPT UIADD3 URZ, UPT, UPT, URZ, URZ, URZ ;  /* 0x000000fffffff290 */ /* 0x000fe4000fffe0ff */
[----:B------:R2:W-:Y:S01]  /*5530*/  @!UP0 UTMALDG.3D [UR16], [UR4], desc[UR8] ;  /* 0x00000810040085b4 */ /* 0x0005e20008011000 */
[----:B------:R2:W-:Y:S01]  /*5540*/  @!P1 SYNCS.ARRIVE.TRANS64.RED.A0TR RZ, [UR21+0x180], R0 ;  /* 0x00018000ffff99a7 */ /* 0x0005e20008300415 */
[----:B------:R-:W-:Y:S01]  /*5550*/  SYNCS.ARRIVE.TRANS64.RED.A1T0 RZ, [UR6], RZ ;  /* 0x000000ffffff79a7 */ /* 0x000fe20008100406 */
[----:B------:R-:W3:Y:S02]  /*5560*/  SYNCS.PHASECHK.TRANS64.TRYWAIT P0, [UR21+0x198], R9 ;  /* 0x00019809ff0075a7 */ /* 0x000ee40008001115 */
[----:B--23--:R-:W-:Y:S05]  /*5570*/  @!P0 BRA `(.L_x_103) ;  /* 0x0000004c00e88947 */ /* 0x00cfea0003800000 */
.L_x_205:
[----:B------:R-:W-:Y:S01]  /*5580*/  @!P1 IADD3 R6, P0, PT, R16, 0x580, RZ ;  /* 0x0000058010069810 */ /* 0x000fe20007f1e0ff */
[----:B------:R-:W-:Y:S01]  /*5590*/  VOTEU.ALL UP0, P1 ;  /* 0x0000000000ff7886 */ /* 0x000fe20000800000 */
[----:B------:R-:W-:Y:S01]  /*55a0*/  UMOV UR6, 0x0 ;  /* 0x0000000000067882 */ /* 0x000fe20000000000 */
[----:B------:R-:W-:Y:S01]  /*55b0*/  UMOV UR7, 0x10000000 ;  /* 0x1000000000077882 */ /* 0x000fe20000000000 */
[----:B------:R-:W-:Y:S01]  /*55c0*/  @!P1 R2UR UR5, R6 ;  /* 0x00000000060592ca */ /* 0x000fe200000e0000 */
[----:B--2---:R-:W-:Y:S01]  /*55d0*/  @!P1 IMAD.X R0, RZ, RZ, R17, P0 ;  /* 0x000000ffff009224 */ /* 0x004fe200000e0611 */
[----:B------:R-:W-:Y:S01]  /*55e0*/  @!UP0 UIADD3 UR10, UPT, UPT, UR18, 0x40, URZ ;  /* 0x00000040120a8890 */ /* 0x000fe2000fffe0ff */
[----:B------:R-:W-:Y:S01]  /*55f0*/  R2UR UR16, R147 ;  /* 0x00000000931072ca */ /* 0x000fe200000e0000 */
[----:B------:R-:W-:Y:S01]  /*5600*/  @!UP0 UIADD3 UR8, UPT, UPT, UR21, 0x2400, URZ ;  /* 0x0000240015088890 */ /* 0x000fe2000fffe0ff */
[----:B------:R-:W-:Y:S01]  /*5610*/  ISETP.NE.AND P0, PT, R14, 0x2, PT ;  /* 0x000000020e00780c */ /* 0x000fe20003f05270 */
[----:B------:R-:W-:Y:S01]  /*5620*/  @!UP0 UIADD3 UR9, UPT, UPT, UR21, 0x188, URZ ;  /* 0x0000018815098890 */ /* 0x000fe2000fffe0ff */
[----:B------:R-:W-:Y:S01]  /*5630*/  @!P1 R2UR UR4, R0 ;  /* 0x00000000000492ca */ /* 0x000fe200000e0000 */
[----:B------:R-:W-:Y:S01]  /*5640*/  VOTEU.ALL UP0, P1 ;  /* 0x0000000000ff7886 */ /* 0x000fe20000800000 */
[----:B------:R-:W-:Y:S01]  /*5650*/  UMOV UR11, UR19 ;  /* 0x00000013000b7c82 */ /* 0x000fe20008000000 */
[----:B------:R-:W-:Y:S01]  /*5660*/  UMOV UR12, UR36 ;  /* 0x00000024000c7c82 */ /* 0x000fe20008000000 */
[----:B------:R-:W-:Y:S01]  /*5670*/  SEL R0, RZ, 0x1, P0 ;  /* 0x00000001ff007807 */ /* 0x000fe20000000000 */
[----:B------:R-:W-:Y:S01]  /*5680*/  UIADD3 UR20, UPT, UPT, UR13, UR63, URZ ;  /* 0x0000003f0d147290 */ /* 0x000fe2000fffe0ff */
[----:B------:R-:W-:Y:S01]  /*5690*/  IMAD.U32 R8, RZ, RZ, UR5 ;  /* 0x00000005ff087e24 */ /* 0x000fe2000f8e00ff */
[----:B------:R-:W-:Y:S01]  /*56a0*/  LOP3.LUT R15, R15, 0x1, RZ, 0x3c, !PT ;  /* 0x000000010f0f7812 */ /* 0x000fe200078e3cff */
[----:B------:R-:W-:Y:S01]  /*56b0*/  UPLOP3.LUT UP3, UPT, UPT, UPT, UPT, 0x80, 0x8 ;  /* 0x000000000008789c */ /* 0x000fe20003f6f070 */
[----:B------:R-:W-:Y:S01]  /*56c0*/  LOP3.LUT R13, R13, R0, RZ, 0x3c, !PT ;  /* 0x000000000d0d7212 */ /* 0x000fe200078e3cff */
[----:B------:R-:W-:Y:S01]  /*56d0*/  UIADD3 UR16, UPT, UPT, UR14, UR16, URZ ;  /* 0x000000100e107290 */ /* 0x000fe2000fffe0ff */
[----:B------:R-:W-:Y:S01]  /*56e0*/  SEL R14, R14, RZ, P0 ;  /* 0x000000ff0e0e7207 */ /* 0x000fe20000000000 */
[----:B------:R-:W-:Y:S01]  /*56f0*/  UMOV UR36, UR26 ;  /* 0x0000001a00247c82 */ /* 0x000fe20008000000 */
[----:B------:R-:W-:Y:S01]  /*5700*/  IMAD.U32 R9, RZ, RZ, UR4 ;  /* 0x00000004ff097e24 */ /* 0x000fe2000f8e00ff */
[----:B------:R-:W-:Y:S04]  /*5710*/  @!P1 R2UR UR4, R8 ;  /* 0x00000000080492ca */ /* 0x000fe800000e0000 */
[----:B------:R-:W-:Y:S11]  /*5720*/  @!P1 R2UR UR5, R9 ;  /* 0x00000000090592ca */ /* 0x000ff600000e0000 */
[----:B------:R-:W-:Y:S02]  /*5730*/  @!UPT UIADD3 URZ, UPT, UPT, URZ, URZ, URZ ;  /* 0x000000fffffff290 */ /* 0x000fe4000fffe0ff */
[----:B------:R2:W-:Y:S01]  /*5740*/  @!UP0 UTMALDG.3D [UR8], [UR4], desc[UR6] ;  /* 0x00000608040085b4 */ /* 0x0005e20008011000 */
[----:B------:R2:W-:Y:S01]  /*5750*/  @!P1 SYNCS.ARRIVE.TRANS64.RED.A0TR RZ, [UR21+0x188], R7 ;  /* 0x00018807ffff99a7 */ /* 0x0005e20008300415 */
[----:B------:R-:W-:Y:S01]  /*5760*/  SYNCS.ARRIVE.TRANS64.RED.A1T0 RZ, [UR33], RZ ;  /* 0x000000ffffff79a7 */ /* 0x000fe20008100421 */
[----:B------:R-:W-:Y:S05]  /*5770*/  BRA.U UP1, `(.L_x_104) ;  /* 0xfffffff501247547 */ /* 0x000fea000b83ffff */
[----:B------:R-:W-:-:S04]  /*5780*/  SHF.L.U32 R3, R15, 0x1f, RZ ;  /* 0x0000001f0f037819 */ /* 0x000fc800000006ff */
[----:B------:R-:W3:Y:S02]  /*5790*/  SYNCS.PHASECHK.TRANS64.TRYWAIT P0, [UR21+0x190], R3 ;  /* 0x00019003ff0075a7 */ /* 0x000ee40008001115 */
[----:B---3--:R-:W-:Y:S05]  /*57a0*/  @!P0 BRA `(.L_x_105) ;  /* 0x0000004c00748947 */ /* 0x008fea0003800000 */
.L_x_207:
[----:B---3--:R-:W-:-:S07]  /*57b0*/  MOV R0, UR21 ;  /* 0x0000001500007c02 */ /* 0x008fce0008000f00 */
.L_x_106:
[----:B---3--:R-:W-:-:S04]  /*57c0*/  SHF.L.U32 R3, R15, 0x1f, RZ ;  /* 0x0000001f0f037819 */ /* 0x008fc800000006ff */
[----:B------:R3:W4:Y:S03]  /*57d0*/  SYNCS.PHASECHK.TRANS64.TRYWAIT P0, [R0+URZ+0x198], R3 ;  /* 0x00019803000075a7 */ /* 0x00072600080011ff */
[----:B----4-:R-:W-:Y:S05]  /*57e0*/  @!P0 NANOSLEEP.SYNCS 0x989680 ;  /* 0x009896800000895d */ /* 0x010fea0003900000 */
[----:B------:R-:W4:Y:S02]  /*57f0*/  @!P0 SYNCS.PHASECHK.TRANS64 P0, [R0+URZ+0x198], R3 ;  /* 0x00019803000085a7 */ /* 0x000f2400080010ff */
[----:B-12-4-:R-:W-:Y:S05]  /*5800*/  @P0 EXIT ;  /* 0x000000000000094d */ /* 0x016fea0003800000 */
[----:B------:R-:W-:Y:S05]  /*5810*/  BRA `(.L_x_106) ;  /* 0xfffffffc00e87947 */ /* 0x000fea000383ffff */
.L_x_95:
[----:B------:R-:W-:-:S06]  /*5820*/  UISETP.GE.AND UP0, UPT, UR17, 0x4, UPT ;  /* 0x000000041100788c */ /* 0x000fcc000bf06270 */
[----:B------:R-:W-:-:S13]  /*5830*/  PLOP3.LUT P0, PT, PT, PT, UP0, 0x80, 0x8 ;  /* 0x000000000008781c */ /* 0x000fda0003f0f008 */
[----:B------:R-:W-:Y:S05]  /*5840*/  @!P0 EXIT ;  /* 0x000000000000894d */ /* 0x000fea0003800000 */
[----:B------:R-:W-:Y:S01]  /*5850*/  BAR.SYNC.DEFER_BLOCKING 0x6, 0xa0 ;  /* 0x0182800000007b1d */ /* 0x000fe20000010000 */
[C---:B------:R-:W-:Y:S01]  /*5860*/  IMAD.SHL.U32 R3, R158.reuse, 0x40, RZ ;  /* 0x000000409e037824 */ /* 0x040fe200078e00ff */
[C---:B------:R-:W-:Y:S01]  /*5870*/  R2P PR, R158.reuse, 0x6 ;  /* 0x000000069e007804 */ /* 0x040fe20000000000 */
[C---:B------:R-:W-:Y:S01]  /*5880*/  IMAD.SHL.U32 R144, R158.reuse, 0x8, RZ ;  /* 0x000000089e907824 */ /* 0x040fe200078e00ff */
[----:B------:R-:W-:Y:S01]  /*5890*/  CS2R R152, SRZ ;  /* 0x0000000000987805 */ /* 0x000fe2000001ff00 */
[----:B------:R-:W-:Y:S01]  /*58a0*/  IMAD.MOV.U32 R155, RZ, RZ, 0x20 ;  /* 0x00000020ff9b7424 */ /* 0x000fe200078e00ff */
[----:B------:R-:W-:Y:S02]  /*58b0*/  UMOV UR44, 0x400 ;  /* 0x00000400002c7882 */ /* 0x000fe40000000000 */
[----:B------:R-:W1:Y:S01]  /*58c0*/  LDC.64 R138, c[0x0][0x8b0] ;  /* 0x00022c00ff8a7b82 */ /* 0x000e620000000a00 */
[----:B------:R-:W-:Y:S01]  /*58d0*/  ULEA UR44, UR45, UR44, 0x18 ;  /* 0x0000002c2d2c7291 */ /* 0x000fe2000f8ec0ff */
[----:B------:R-:W-:Y:S01]  /*58e0*/  LOP3.LUT R7, R3, 0x180, RZ, 0xc0, !PT ;  /* 0x0000018003077812 */ /* 0x000fe200078ec0ff */
[----:B------:R-:W-:Y:S01]  /*58f0*/  IMAD.U32 R69, R158, 0x10000, RZ ;  /* 0x000100009e457824 */ /* 0x000fe200078e00ff */
[----:B------:R-:W-:Y:S01]  /*5900*/  SEL R155, R155, 0xffffffe0, !P2 ;  /* 0xffffffe09b9b7807 */ /* 0x000fe20005000000 */
[----:B------:R-:W-:Y:S01]  /*5910*/  IMAD.MOV.U32 R156, RZ, RZ, 0x10 ;  /* 0x00000010ff9c7424 */ /* 0x000fe200078e00ff */
[----:B------:R-:W-:Y:S01]  /*5920*/  LOP3.LUT R144, R7, 0x30, R144, 0xf8, !PT ;  /* 0x0000003007907812 */ /* 0x000fe200078ef890 */
[----:B------:R-:W-:Y:S01]  /*5930*/  UIADD3 UR4, UPT, UPT, UR44, 0x4400, URZ ;  /* 0x000044002c047890 */ /* 0x000fe2000fffe0ff */
[----:B------:R-:W2:Y:S01]  /*5940*/  LDC.64 R136, c[0x0][0x8a8] ;  /* 0x00022a00ff887b82 */ /* 0x000ea20000000a00 */
[----:B------:R-:W-:Y:S01]  /*5950*/  LOP3.LUT R69, R69, 0x600000, RZ, 0xc0, !PT ;  /* 0x0060000045457812 */ /* 0x000fe200078ec0ff */
[----:B------:R-:W-:Y:S01]  /*5960*/  IMAD.MOV.U32 R68, RZ, RZ, RZ ;  /* 0x000000ffff447224 */ /* 0x000fe200078e00ff */
[----:B------:R-:W-:Y:S01]  /*5970*/  LOP3.LUT R144, R144, 0x1e40, R3, 0xf8, !PT ;  /* 0x00001e4090907812 */ /* 0x000fe200078ef803 */
[----:B------:R-:W-:Y:S01]  /*5980*/  IMAD.MOV.U32 R149, RZ, RZ, RZ ;  /* 0x000000ffff957224 */ /* 0x000fe200078e00ff */
[----:B------:R-:W-:-:S02]  /*5990*/  SEL R156, R156, 0xfffffff0, !P1 ;  /* 0xfffffff09c9c7807 */ /* 0x000fc40004800000 */
[----:B------:R-:W-:Y:S02]  /*59a0*/  CS2R R150, SRZ ;  /* 0x0000000000967805 */ /* 0x000fe4000001ff00 */
[----:B------:R-:W-:Y:S01]  /*59b0*/  SHF.R.S32.HI R3, RZ, 0x4, R155 ;  /* 0x00000004ff037819 */ /* 0x000fe2000001149b */
[----:B------:R-:W-:Y:S01]  /*59c0*/  IMAD.U32 R157, RZ, RZ, UR4 ;  /* 0x00000004ff9d7e24 */ /* 0x000fe2000f8e00ff */
[----:B------:R-:W3:Y:S01]  /*59d0*/  LDS R0, [UR44+0x260] ;  /* 0x0002602cff007984 */ /* 0x000ee20008000800 */
[----:B------:R-:W-:Y:S01]  /*59e0*/  LOP3.LUT R158, R158, 0x60, RZ, 0xc0, !PT ;  /* 0x000000609e9e7812 */ /* 0x000fe200078ec0ff */
[----:B------:R-:W4:Y:S01]  /*59f0*/  LDCU UR58, c[0x0][0x370] ;  /* 0x00006e00ff3a77ac */ /* 0x000f220008000800 */
[----:B------:R-:W-:Y:S01]  /*5a00*/  LEA.HI.SX32 R154, R156, R3, 0x1c ;  /* 0x000000039c9a7211 */ /* 0x000fe200078fe2ff */
[----:B------:R-:W1:Y:S01]  /*5a10*/  LDCU UR43, c[0x0][0xb0c] ;  /* 0x00016180ff2b77ac */ /* 0x000e620008000800 */
[----:B------:R-:W1:Y:S01]  /*5a20*/  LDCU UR39, c[0x0][0xb30] ;  /* 0x00016600ff2777ac */ /* 0x000e620008000800 */
[----:B------:R-:W1:Y:S01]  /*5a30*/  LDCU.64 UR56, c[0x0][0x888] ;  /* 0x00011100ff3877ac */ /* 0x000e620008000a00 */
[----:B------:R-:W1:Y:S01]  /*5a40*/  LDCU.64 UR40, c[0x0][0xb28] ;  /* 0x00016500ff2877ac */ /* 0x000e620008000a00 */
[----:B------:R-:W1:Y:S01]  /*5a50*/  LDCU.64 UR60, c[0x0][0x890] ;  /* 0x00011200ff3c77ac */ /* 0x000e620008000a00 */
[----:B------:R-:W1:Y:S01]  /*5a60*/  LDCU.128 UR52, c[0x0][0xb10] ;  /* 0x00016200ff3477ac */ /* 0x000e620008000c00 */
[----:B------:R-:W1:Y:S01]  /*5a70*/  LDCU UR47, c[0x0][0x374] ;  /* 0x00006e80ff2f77ac */ /* 0x000e620008000800 */
[----:B------:R-:W-:Y:S01]  /*5a80*/  UIADD3 UR62, UPT, UPT, UR44, 0x400, URZ ;  /* 0x000004002c3e7890 */ /* 0x000fe2000fffe0ff */
[----:B-1234-:R-:W-:-:S11]  /*5a90*/  IMAD.IADD R69, R0, 0x1, R69 ;  /* 0x0000000100457824 */ /* 0x01efd600078e0245 */
.L_x_132:
[C---:B------:R-:W-:Y:S02]  /*5aa0*/  LEA R3, R149.reuse, UR44, 0x3 ;  /* 0x0000002c95037c11 */ /* 0x040fe4000f8e18ff */
[----:B------:R-:W-:Y:S02]  /*5ab0*/  SHF.L.U32 R0, R152, 0x1f, RZ ;  /* 0x0000001f98007819 */ /* 0x000fe400000006ff */
[----:B------:R-:W-:Y:S02]  /*5ac0*/  LEA R5, R149, UR44, 0x4 ;  /* 0x0000002c95057c11 */ /* 0x000fe4000f8e20ff */
[----:B-1----:R-:W1:Y:S02]  /*5ad0*/  SYNCS.PHASECHK.TRANS64.TRYWAIT P0, [R3+URZ+0x1b0], R0 ;  /* 0x0001b000030075a7 */ /* 0x002e6400080011ff */
[----:B-1----:R-:W-:Y:S05]  /*5ae0*/  @!P0 BRA `(.L_x_107) ;  /* 0x0000004800bc8947 */ /* 0x002fea0003800000 */
.L_x_208:
        /* <DEDUP_REMOVED lines=11> */
[----:B------:R-:W-:Y:S01]  /*5ba0*/  PLOP3.LUT P0, PT, PT, PT, UP1, 0x80, 0x8 ;  /* 0x000000000008781c */ /* 0x000fe20003f0f018 */
[----:B------:R-:W-:Y:S11]  /*5bb0*/  UP2UR UR46, UPR, URZ, 0x2 ;  /* 0x00000002ff2e7883 */ /* 0x000ff60008000000 */
[----:B------:R-:W-:Y:S01]  /*5bc0*/  @!UPT UIADD3 URZ, UPT, UPT, URZ, URZ, URZ ;  /* 0x000000fffffff290 */ /* 0x000fe2000fffe0ff */
[----:B-1----:R-:W-:Y:S02]  /*5bd0*/  @P0 SHF.R.U32.HI R0, RZ, 0x10, R5 ;  /* 0x00000010ff000819 */ /* 0x002fe40000011605 */
        /* <DEDUP_REMOVED lines=12> */
[----:B------:R-:W2:Y:S01]  /*5ca0*/  LDCU UR12, c[0x0][0xb20] ;  /* 0x00016400ff0c77ac */ /* 0x000ea20008000800 */
[----:B------:R-:W-:Y:S02]  /*5cb0*/  UIMAD.WIDE.U32 UR4, UR47, UR55, URZ ;  /* 0x000000372f0472a5 */ /* 0x000fe4000f8e00ff */
[----:B------:R-:W-:Y:S02]  /*5cc0*/  UIMAD.WIDE.U32 UR6, UR58, UR52, URZ ;  /* 0x000000343a0672a5 */ /* 0x000fe4000f8e00ff */
[----:B------:R-:W-:Y:S02]  /*5cd0*/  UISETP.NE.AND UP0, UPT, UR54, 0x1, UPT ;  /* 0x000000013600788c */ /* 0x000fe4000bf05270 */
[----:B------:R-:W-:Y:S02]  /*5ce0*/  UIMAD.WIDE.U32 UR8, UR37, UR55, URZ ;  /* 0x00000037250872a5 */ /* 0x000fe4000f8e00ff */
[----:B------:R-:W-:Y:S02]  /*5cf0*/  UIMAD.WIDE.U32 UR10, UR38, UR52, URZ ;  /* 0x00000034260a72a5 */ /* 0x000fe4000f8e00ff */
[----:B------:R-:W-:Y:S02]  /*5d00*/  UISETP.NE.AND UP1, UPT, UR43, 0x1, UPT ;  /* 0x000000012b00788c */ /* 0x000fe4000bf25270 */
[----:B------:R-:W-:Y:S01]  /*5d10*/  UISETP.NE.AND UP2, UPT, UR42, 0x1, UPT ;  /* 0x000000012a00788c */ /* 0x000fe2000bf45270 */
[----:B------:R-:W-:Y:S02]  /*5d20*/  UMOV UR4, UR5 ;  /* 0x0000000500047c82 */ /* 0x000fe40008000000 */
[----:B--2---:R-:W-:Y:S03]  /*5d30*/  USHF.R.U32.HI UR5, URZ, UR12, UR4 ;  /* 0x0000000cff057299 */ /* 0x004fe60008011604 */
[----:B------:R-:W-:Y:S02]  /*5d40*/  UMOV UR4, UR7 ;  /* 0x0000000700047c82 */ /* 0x000fe40008000000 */
[----:B------:R-:W-:Y:S02]  /*5d50*/  USHF.R.U32.HI UR7, URZ, UR53, UR4 ;  /* 0x00000035ff077299 */ /* 0x000fe40008011604 */
[----:B------:R-:W-:Y:S02]  /*5d60*/  USEL UR4, UR47, UR5, !UP0 ;  /* 0x000000052f047287 */ /* 0x000fe4000c000000 */
[----:B------:R-:W-:Y:S01]  /*5d70*/  USEL UR7, UR58, UR7, !UP1 ;  /* 0x000000073a077287 */ /* 0x000fe2000c800000 */
[----:B------:R-:W-:Y:S01]  /*5d80*/  UMOV UR5, UR9 ;  /* 0x0000000900057c82 */ /* 0x000fe20008000000 */
[----:B------:R-:W-:Y:S02]  /*5d90*/  UIMAD.WIDE.U32 UR8, UR4, UR40, URZ ;  /* 0x00000028040872a5 */ /* 0x000fe4000f8e00ff */
[----:B------:R-:W-:Y:S03]  /*5da0*/  USHF.R.U32.HI UR6, URZ, UR12, UR5 ;  /* 0x0000000cff067299 */ /* 0x000fe60008011605 */
[----:B------:R-:W-:Y:S01]  /*5db0*/  UMOV UR5, UR11 ;  /* 0x0000000b00057c82 */ /* 0x000fe20008000000 */
[----:B------:R-:W-:Y:S02]  /*5dc0*/  UIMAD.WIDE.U32 UR10, UR7, UR40, URZ ;  /* 0x00000028070a72a5 */ /* 0x000fe4000f8e00ff */
[----:B------:R-:W-:Y:S02]  /*5dd0*/  USHF.R.U32.HI UR12, URZ, UR53, UR5 ;  /* 0x00000035ff0c7299 */ /* 0x000fe40008011605 */
[----:B------:R-:W-:Y:S01]  /*5de0*/  USEL UR6, UR37, UR6, !UP0 ;  /* 0x0000000625067287 */ /* 0x000fe2000c000000 */
[----:B------:R-:W-:Y:S02]  /*5df0*/  UMOV UR5, UR9 ;  /* 0x0000000900057c82 */ /* 0x000fe40008000000 */
[----:B------:R-:W-:Y:S01]  /*5e00*/  UMOV UR10, UR11 ;  /* 0x0000000b000a7c82 */ /* 0x000fe20008000000 */
[----:B------:R-:W-:Y:S02]  /*5e10*/  @UP2 USHF.R.U32.HI UR4, URZ, UR41, UR5 ;  /* 0x00000029ff042299 */ /* 0x000fe40008011605 */
[----:B------:R-:W-:Y:S02]  /*5e20*/  @UP2 USHF.R.U32.HI UR7, URZ, UR41, UR10 ;  /* 0x00000029ff072299 */ /* 0x000fe4000801160a */
[----:B------:R-:W-:Y:S02]  /*5e30*/  UIMAD UR4, UR42, UR4, URZ ;  /* 0x000000042a0472a4 */ /* 0x000fe4000f8e02ff */
[----:B------:R-:W-:Y:S02]  /*5e40*/  UIMAD.WIDE.U32 UR10, UR6, UR40, URZ ;  /* 0x00000028060a72a5 */ /* 0x000fe4000f8e00ff */
[----:B------:R-:W-:Y:S02]  /*5e50*/  USEL UR5, UR38, UR12, !UP1 ;  /* 0x0000000c26057287 */ /* 0x000fe4000c800000 */
[----:B------:R-:W-:Y:S02]  /*5e60*/  UIMAD UR8, UR42, UR7, URZ ;  /* 0x000000072a0872a4 */ /* 0x000fe4000f8e02ff */
[----:B------:R-:W-:Y:S03]  /*5e70*/  UISETP.GE.AND UP0, UPT, UR6, UR4, UPT ;  /* 0x000000040600728c */ /* 0x000fe6000bf06270 */
[----:B------:R-:W-:Y:S01]  /*5e80*/  UMOV UR4, UR11 ;  /* 0x0000000b00047c82 */ /* 0x000fe20008000000 */
[----:B------:R-:W-:Y:S02]  /*5e90*/  UISETP.GE.OR UP0, UPT, UR5, UR8, UP0 ;  /* 0x000000080500728c */ /* 0x000fe40008706670 */
[----:B------:R-:W-:Y:S02]  /*5ea0*/  USHF.R.U32.HI UR4, URZ, UR41, UR4 ;  /* 0x00000029ff047299 */ /* 0x000fe40008011604 */
[----:B------:R-:W-:Y:S02]  /*5eb0*/  UIMAD.WIDE.U32 UR8, UR5, UR40, URZ ;  /* 0x00000028050872a5 */ /* 0x000fe4000f8e00ff */
[----:B------:R-:W-:Y:S02]  /*5ec0*/  USEL UR11, UR6, UR4, !UP2 ;  /* 0x00000004060b7287 */ /* 0x000fe4000d000000 */
[----:B------:R-:W-:Y:S02]  /*5ed0*/  UIADD3 UR8, UPT, UPT, -UR5, URZ, URZ ;  /* 0x000000ff05087290 */ /* 0x000fe4000fffe1ff */
[----:B------:R-:W-:Y:S01]  /*5ee0*/  UIADD3 UR10, UPT, UPT, -UR11, URZ, URZ ;  /* 0x000000ff0b0a7290 */ /* 0x000fe2000fffe1ff */
[----:B------:R-:W-:Y:S01]  /*5ef0*/  @!UP0 UMOV UR4, UR9 ;  /* 0x0000000900048c82 */ /* 0x000fe20008000000 */
[----:B------:R-:W-:Y:S02]  /*5f00*/  UIADD3 UR9, UPT, UPT, -UR6, URZ, URZ ;  /* 0x000000ff06097290 */ /* 0x000fe4000fffe1ff */
[----:B------:R-:W-:Y:S02]  /*5f10*/  @!UP0 USHF.R.U32.HI UR4, URZ, UR41, UR4 ;  /* 0x00000029ff048299 */ /* 0x000fe40008011604 */
[----:B------:R-:W-:Y:S02]  /*5f20*/  UIMAD UR10, UR42, UR10, UR6 ;  /* 0x0000000a2a0a72a4 */ /* 0x000fe4000f8e0206 */
[----:B------:R-:W-:Y:S04]  /*5f30*/  @!UP0 USEL UR4, UR5, UR4, !UP2 ;  /* 0x0000000405048287 */ /* 0x000fe8000d000000 */
[----:B------:R-:W-:Y:S02]  /*5f40*/  @!UP0 UIMAD UR10, UR7, UR10, UR4 ;  /* 0x0000000a070a82a4 */ /* 0x000fe4000f8e0204 */
[----:B------:R-:W-:Y:S02]  /*5f50*/  @!UP0 UIADD3 UR11, UPT, UPT, UR11, -UR4, URZ ;  /* 0x800000040b0b8290 */ /* 0x000fe4000fffe0ff */
[----:B------:R-:W-:Y:S02]  /*5f60*/  UIMAD UR7, UR43, UR8, UR38 ;  /* 0x000000082b0772a4 */ /* 0x000fe4000f8e0226 */
[----:B------:R-:W-:Y:S02]  /*5f70*/  @!UP0 UIMAD UR6, UR11, UR42, UR5 ;  /* 0x0000002a0b0682a4 */ /* 0x000fe4000f8e0205 */
[----:B------:R-:W-:Y:S01]  /*5f80*/  UIMAD UR4, UR54, UR9, UR37 ;  /* 0x00000009360472a4 */ /* 0x000fe2000f8e0225 */
[----:B------:R-:W-:Y:S02]  /*5f90*/  @!UP0 UMOV UR5, UR10 ;  /* 0x0000000a00058c82 */ /* 0x000fe40008000000 */
[----:B------:R-:W-:Y:S02]  /*5fa0*/  UIMAD UR38, UR5, UR43, UR7 ;  /* 0x0000002b052672a4 */ /* 0x000fe4000f8e0207 */
[----:B------:R-:W-:Y:S11]  /*5fb0*/  UIMAD UR37, UR6, UR54, UR4 ;  /* 0x00000036062572a4 */ /* 0x000ff6000f8e0204 */
[----:B------:R-:W-:Y:S01]  /*5fc0*/  @!UPT UIADD3 URZ, UPT, UPT, URZ, URZ, URZ ;  /* 0x000000fffffff290 */ /* 0x000fe2000fffe0ff */
.L_x_108:
[----:B------:R-:W-:Y:S01]  /*5fd0*/  UISETP.NE.AND UP0, UPT, UR39, 0x1, UPT ;  /* 0x000000012700788c */ /* 0x000fe2000bf05270 */
[----:B------:R-:W-:Y:S01]  /*5fe0*/  IADD3 R149, PT, PT, R149, 0x1, RZ ;  /* 0x0000000195957810 */ /* 0x000fe20007ffe0ff */
[----:B------:R-:W-:Y:S02]  /*5ff0*/  USHF.L.U32 UR50, UR16, 0x7, URZ ;  /* 0x0000000710327899 */ /* 0x000fe400080006ff */
[----:B------:R-:W-:Y:S07]  /*6000*/  USHF.L.U32 UR49, UR20, 0x7, URZ ;  /* 0x0000000714317899 */ /* 0x000fee00080006ff */
[----:B------:R-:W2:Y:S01]  /*6010*/  @!UP0 LDCU.128 UR12, c[0x0][0xb10] ;  /* 0x00016200ff0c87ac */ /* 0x000ea20008000c00 */
[----:B------:R-:W3:Y:S01]  /*6020*/  @!UP0 LDCU UR5, c[0x0][0xb0c] ;  /* 0x00016180ff0587ac */ /* 0x000ee20008000800 */
[----:B------:R-:W4:Y:S01]  /*6030*/  @!UP0 LDCU UR10, c[0x0][0xb20] ;  /* 0x00016400ff0a87ac */ /* 0x000f220008000800 */
[----:B--2---:R-:W-:Y:S02]  /*6040*/  UIMAD.WIDE.U32 UR8, UR38, UR12, URZ ;  /* 0x0000000c260872a5 */ /* 0x004fe4000f8e00ff */
[----:B------:R-:W-:Y:S02]  /*6050*/  UIMAD.WIDE.U32 UR6, UR37, UR15, URZ ;  /* 0x0000000f250672a5 */ /* 0x000fe4000f8e00ff */
[----:B------:R-:W-:Y:S03]  /*6060*/  @!UP0 UISETP.NE.AND UP1, UPT, UR14, 0x1, UPT ;  /* 0x000000010e00888c */ /* 0x000fe6000bf25270 */
[----:B------:R-:W-:Y:S01]  /*6070*/  @!UP0 UMOV UR4, UR9 ;  /* 0x0000000900048c82 */ /* 0x000fe20008000000 */
[----:B---3--:R-:W-:Y:S02]  /*6080*/  @!UP0 UISETP.NE.AND UP2, UPT, UR5, 0x1, UPT ;  /* 0x000000010500888c */ /* 0x008fe4000bf45270 */
[----:B------:R-:W-:Y:S01]  /*6090*/  @!UP0 USHF.R.U32.HI UR4, URZ, UR13, UR4 ;  /* 0x0000000dff048299 */ /* 0x000fe20008011604 */
[----:B------:R-:W-:Y:S02]  /*60a0*/  @!UP0 UMOV UR6, UR7 ;  /* 0x0000000700068c82 */ /* 0x000fe40008000000 */
[----:B----4-:R-:W-:Y:S02]  /*60b0*/  @!UP0 USHF.R.U32.HI UR6, URZ, UR10, UR6 ;  /* 0x0000000aff068299 */ /* 0x010fe40008011606 */
[----:B------:R-:W-:Y:S02]  /*60c0*/  @!UP0 USEL UR7, UR38, UR4, !UP2 ;  /* 0x0000000426078287 */ /* 0x000fe4000d000000 */
[----:B------:R-:W-:Y:S04]  /*60d0*/  @!UP0 USEL UR6, UR37, UR6, !UP1 ;  /* 0x0000000625068287 */ /* 0x000fe8000c800000 */
[----:B------:R-:W-:Y:S02]  /*60e0*/  @!UP0 UIADD3 UR4, UPT, UPT, -UR7, UR6, URZ ;  /* 0x0000000607048290 */ /* 0x000fe4000fffe1ff */
[----:B------:R-:W-:Y:S02]  /*60f0*/  @!UP0 UIADD3 UR6, UPT, UPT, UR7, -UR6, URZ ;  /* 0x8000000607068290 */ /* 0x000fe4000fffe0ff */
[----:B------:R-:W-:Y:S02]  /*6100*/  @!UP0 UIMAD UR38, UR4, UR5, UR38 ;  /* 0x00000005042682a4 */ /* 0x000fe4000f8e0226 */
[----:B------:R-:W-:Y:S02]  /*6110*/  @!UP0 UIMAD UR37, UR6, UR14, UR37 ;  /* 0x0000000e062582a4 */ /* 0x000fe4000f8e0225 */
[----:B------:R-:W-:Y:S09]  /*6120*/  ULOP3.LUT UP0, URZ, UR62, 0x1b0, URZ, 0xc0, !UPT ;  /* 0x000001b03eff7892 */ /* 0x000ff2000f80c0ff */
[----:B------:R-:W-:Y:S05]  /*6130*/  BRA.U !UP0, `(.L_x_109) ;  /* 0x0000000108407547 */ /* 0x000fea000b800000 */
[----:B------:R-:W2:Y:S01]  /*6140*/  LDCU.64 UR8, c[0x4][0x80] ;  /* 0x01001000ff0877ac */ /* 0x000ea20008000a00 */
[----:B------:R-:W-:Y:S01]  /*6150*/  MOV R3, 0x0 ;  /* 0x0000000000037802 */ /* 0x000fe20000000f00 */
[----:B------:R-:W-:Y:S02]  /*6160*/  HFMA2 R12, -RZ, RZ, 0, 5.9604644775390625e-08 ;  /* 0x00000001ff0c7431 */ /* 0x000fe400000001ff */
[----:B------:R-:W-:Y:S02]  /*6170*/  IMAD.MOV.U32 R8, RZ, RZ, 0x70 ;  /* 0x00000070ff087424 */ /* 0x000fe400078e00ff */
[----:B------:R-:W-:Y:S01]  /*6180*/  IMAD.MOV.U32 R13, RZ, RZ, RZ ;  /* 0x000000ffff0d7224 */ /* 0x000fe200078e00ff */
[----:B------:R-:W3:Y:S01]  /*6190*/  LDCU.64 UR6, c[0x4][0x88] ;  /* 0x01001100ff0677ac */ /* 0x000ee20008000a00 */
[----:B------:R-:W4:Y:S01]  /*61a0*/  LDC.64 R2, c[0x4][R3] ;  /* 0x0100000003027b82 */ /* 0x000f220000000a00 */
[----:B------:R-:W1:Y:S01]  /*61b0*/  LDCU.64 UR4, c[0x4][0x8] ;  /* 0x01000100ff0477ac */ /* 0x000e620008000a00 */
[----:B--2---:R-:W-:Y:S01]  /*61c0*/  MOV R5, UR9 ;  /* 0x0000000900057c02 */ /* 0x004fe20008000f00 */
[----:B------:R-:W-:Y:S01]  /*61d0*/  IMAD.U32 R4, RZ, RZ, UR8 ;  /* 0x00000008ff047e24 */ /* 0x000fe2000f8e00ff */
[----:B---3--:R-:W-:Y:S01]  /*61e0*/  MOV R7, UR7 ;  /* 0x0000000700077c02 */ /* 0x008fe20008000f00 */
[----:B------:R-:W-:Y:S01]  /*61f0*/  IMAD.U32 R6, RZ, RZ, UR6 ;  /* 0x00000006ff067e24 */ /* 0x000fe2000f8e00ff */
[----:B-1----:R-:W-:Y:S01]  /*6200*/  MOV R11, UR5 ;  /* 0x00000005000b7c02 */ /* 0x002fe20008000f00 */
[----:B------:R-:W-:Y:S02]  /*6210*/  IMAD.U32 R10, RZ, RZ, UR4 ;  /* 0x00000004ff0a7e24 */ /* 0x000fe4000f8e00ff */
[----:B------:R-:W-:Y:S07]  /*6220*/  LEPC R20, `(.L_x_109) ;  /* 0x000000001014794e */ /* 0x000fee0000000000 */
[----:B----45:R-:W-:Y:S05]  /*6230*/  CALL.ABS.NOINC R2 ;  /* 0x0000000002007343 */ /* 0x030fea0003c00000 */
.L_x_109:
[----:B------:R-:W-:Y:S01]  /*6240*/  LOP3.LUT P0, RZ, R157, 0x1b0, RZ, 0xc0, !PT ;  /* 0x000001b09dff7812 */ /* 0x000fe2000780c0ff */
[----:B------:R-:W-:Y:S11]  /*6250*/  BSSY.RECONVERGENT B6, `(.L_x_110) ;  /* 0x0000013000067945 */ /* 0x000ff60003800200 */
[----:B------:R-:W-:Y:S01]  /*6260*/  @!UPT UIADD3 URZ, UPT, UPT, URZ, URZ, URZ ;  /* 0x000000fffffff290 */ /* 0x000fe2000fffe0ff */
[----:B------:R-:W-:Y:S05]  /*6270*/  @!P0 BRA `(.L_x_111) ;  /* 0x0000000000408947 */ /* 0x000fea0003800000 */
        /* <DEDUP_REMOVED lines=16> */
.L_x_111:
[----:B------:R-:W-:Y:S05]  /*6380*/  BSYNC.RECONVERGENT B6 ;  /* 0x0000000000067941 */ /* 0x000fea0003800200 */
.L_x_110:
[----:B------:R-:W-:Y:S01]  /*6390*/  R2UR UR4, R148 ;  /* 0x00000000940472ca */ /* 0x000fe200000e0000 */
[----:B------:R-:W-:Y:S01]  /*63a0*/  UISETP.NE.U32.AND UP0, UPT, UR60, URZ, UPT ;  /* 0x000000ff3c00728c */ /* 0x000fe2000bf05070 */
[----:B------:R-:W-:Y:S02]  /*63b0*/  ISETP.NE.U32.AND P4, PT, R138, RZ, PT ;  /* 0x000000ff8a00720c */ /* 0x000fe40003f85070 */
[----:B------:R-:W-:Y:S01]  /*63c0*/  ISETP.NE.U32.AND P2, PT, RZ, UR56, PT ;  /* 0x00000038ff007c0c */ /* 0x000fe2000bf45070 */
[----:B------:R-:W-:Y:S01]  /*63d0*/  UISETP.NE.AND.EX UP1, UPT, UR61, URZ, UPT, UP0 ;  /* 0x000000ff3d00728c */ /* 0x000fe2000bf25300 */
[----:B------:R-:W-:Y:S01]  /*63e0*/  ISETP.NE.AND.EX P4, PT, R139, RZ, PT, P4 ;  /* 0x000000ff8b00720c */ /* 0x000fe20003f85340 */
[----:B------:R-:W-:Y:S01]  /*63f0*/  UPLOP3.LUT UP0, UPT, UPT, UPT, UPT, 0x40, 0x4 ;  /* 0x000000000004789c */ /* 0x000fe20003f0e870 */
[----:B------:R-:W-:Y:S05]  /*6400*/  ISETP.NE.AND.EX P2, PT, RZ, UR57, PT, P2 ;  /* 0x00000039ff007c0c */ /* 0x000fea000bf45320 */
[----:B------:R-:W-:Y:S06]  /*6410*/  UISETP.NE.AND UP2, UPT, UR4, URZ, UPT ;  /* 0x000000ff0400728c */ /* 0x000fec000bf45270 */
[----:B------:R-:W-:Y:S05]  /*6420*/  PLOP3.LUT P1, PT, PT, PT, UP2, 0x80, 0x8 ;  /* 0x000000000008781c */ /* 0x000fea0003f2f028 */
[----:B------:R-:W-:Y:S06]  /*6430*/  @UP2 UPLOP3.LUT UP0, UPT, UPT, UPT, UP1, 0x80, 0x8 ;  /* 0x000000000008289c */ /* 0x000fec0003f0f010 */
[----:B------:R-:W-:Y:S01]  /*6440*/  PLOP3.LUT P0, PT, PT, PT, UP0, 0x80, 0x8 ;  /* 0x000000000008781c */ /* 0x000fe20003f0f008 */
[----:B------:R-:W-:Y:S01]  /*6450*/  @!UPT UIADD3 URZ, UPT, UPT, URZ, URZ, URZ ;  /* 0x000000fffffff290 */ /* 0x000fe2000fffe0ff */
[----:B------:R-:W-:Y:S11]  /*6460*/  BRA.U !UP1, `(.L_x_112) ;  /* 0x00000001093c7547 */ /* 0x000ff6000b800000 */
[----:B------:R-:W-:Y:S01]  /*6470*/  UISETP.NE.U32.AND UP0, UPT, UR56, URZ, UPT ;  /* 0x000000ff3800728c */ /* 0x000fe2000bf05070 */
[----:B-1----:R-:W-:Y:S01]  /*6480*/  HFMA2 R0, -RZ, RZ, 0, 5.9604644775390625e-08 ;  /* 0x00000001ff007431 */ /* 0x002fe200000001ff */
[----:B------:R-:W1:Y:S01]  /*6490*/  LDCU.64 UR8, c[0x0][0x358] ;  /* 0x00006b00ff0877ac */ /* 0x000e620008000a00 */
[----:B------:R-:W-:Y:S01]  /*64a0*/  IMAD.MOV.U32 R145, RZ, RZ, 0x1 ;  /* 0x00000001ff917424 */ /* 0x000fe200078e00ff */
[----:B------:R-:W-:Y:S06]  /*64b0*/  UISETP.NE.AND.EX UP0, UPT, UR57, URZ, UPT, UP0 ;  /* 0x000000ff3900728c */ /* 0x000fec000bf05300 */
[----:B------:R-:W-:Y:S05]  /*64c0*/  PLOP3.LUT P3, PT, PT, PT, UP0, 0x80, 0x8 ;  /* 0x000000000008781c */ /* 0x000fea0003f6f008 */
[----:B------:R-:W2:Y:S01]  /*64d0*/  @UP0 LDCU.64 UR4, c[0x0][0x888] ;  /* 0x00011100ff0407ac */ /* 0x000ea20008000a00 */
[----:B------:R-:W-:Y:S07]  /*64e0*/  @UP0 UIMAD UR6, UR36, UR60, URZ ;  /* 0x0000003c240602a4 */ /* 0x000fee000f8e02ff */
[----:B------:R-:W-:Y:S01]  /*64f0*/  @!P3 PRMT R145, R0, 0x7610, R145 ;  /* 0x000076100091b816 */ /* 0x000fe20000000091 */
[----:B--2---:R-:W-:Y:S06]  /*6500*/  @UP0 UIMAD.WIDE UR4, UR6, 0x4, UR4 ;  /* 0x00000004060408a5 */ /* 0x004fec000f8e0204 */
[----:B------:R-:W-:Y:S01]  /*6510*/  IMAD.U32 R2, RZ, RZ, UR4 ;  /* 0x00000004ff027e24 */ /* 0x000fe2000f8e00ff */
[----:B------:R-:W-:Y:S04]  /*6520*/  MOV R3, UR5 ;  /* 0x0000000500037c02 */ /* 0x000fe80008000f00 */
[----:B------:R-:W2:Y:S01]  /*6530*/  @!UP0 LDCU UR4, c[0x0][0x880] ;  /* 0x00011000ff0487ac */ /* 0x000ea20008000800 */
[----:B-1---5:R3:W5:Y:S02]  /*6540*/  @P3 LDG.E R72, desc[UR8][R2.64] ;  /* 0x0000000802483981 */ /* 0x022764000c1e1900 */
[----:B--23--:R-:W-:Y:S02]  /*6550*/  @!P3 IMAD.U32 R72, RZ, RZ, UR4 ;  /* 0x00000004ff48be24 */ /* 0x00cfe4000f8e00ff */
.L_x_112:
[----:B------:R-:W-:Y:S05]  /*6560*/  @!P4 BRA `(.L_x_113) ;  /* 0x000000000024c947 */ /* 0x000fea0003800000 */
[----:B------:R-:W-:Y:S01]  /*6570*/  ISETP.NE.U32.AND P3, PT, R136, RZ, PT ;  /* 0x000000ff8800720c */ /* 0x000fe20003f65070 */
[----:B------:R-:W2:Y:S03]  /*6580*/  LDCU.64 UR4, c[0x0][0x358] ;  /* 0x00006b00ff0477ac */ /* 0x000ea60008000a00 */
[----:B------:R-:W-:Y:S11]  /*6590*/  ISETP.NE.AND.EX P3, PT, R137, RZ, PT, P3 ;  /* 0x000000ff8900720c */ /* 0x000ff60003f65330 */
[----:B------:R-:W-:Y:S02]  /*65a0*/  @!UPT UIADD3 URZ, UPT, UPT, URZ, URZ, URZ ;  /* 0x000000fffffff290 */ /* 0x000fe4000fffe0ff */
[----:B------:R-:W3:Y:S01]  /*65b0*/  @P3 LDC.64 R2, c[0x0][0x8a8] ;  /* 0x00022a00ff023b82 */ /* 0x000ee20000000a00 */
[----:B-1----:R-:W-:Y:S04]  /*65c0*/  @P3 IMAD R0, R138, UR36, RZ ;  /* 0x000000248a003c24 */ /* 0x002fe8000f8e02ff */
[----:B---3--:R-:W-:Y:S05]  /*65d0*/  @P3 IMAD.WIDE R2, R0, 0x4, R2 ;  /* 0x0000000400023825 */ /* 0x008fea00078e0202 */
[----:B--2--5:R2:W5:Y:S02]  /*65e0*/  @P3 LDG.E R70, desc[UR4][R2.64] ;  /* 0x0000000402463981 */ /* 0x024564000c1e1900 */
[----:B--2---:R-:W3:Y:S02]  /*65f0*/  @!P3 LDC R70, c[0x0][0x8a0] ;  /* 0x00022800ff46bb82 */ /* 0x004ee40000000800 */
.L_x_113:
[----:B-----5:R-:W-:Y:S01]  /*6600*/  ISETP.NE.AND P4, PT, R72, RZ, PT ;  /* 0x000000ff4800720c */ /* 0x020fe20003f85270 */
[----:B------:R-:W-:Y:S01]  /*6610*/  BSSY B1, `(.L_x_114) ;  /* 0x0000048000017945 */ /* 0x000fe20003800000 */
[----:B------:R-:W-:Y:S01]  /*6620*/  SEL R7, RZ, 0xffffffff, P2 ;  /* 0xffffffffff077807 */ /* 0x000fe20001000000 */
[----:B------:R-:W-:Y:S01]  /*6630*/  IMAD.MOV.U32 R79, RZ, RZ, 0x1 ;  /* 0x00000001ff4f7424 */ /* 0x000fe200078e00ff */
[----:B------:R-:W-:Y:S01]  /*6640*/  LOP3.LUT P3, RZ, R145, 0xff, RZ, 0xc0, !PT ;  /* 0x000000ff91ff7812 */ /* 0x000fe2000786c0ff */
[C---:B------:R-:W-:Y:S01]  /*6650*/  IMAD R71, R68.reuse, 0x80, R69 ;  /* 0x0000008044477824 */ /* 0x040fe200078e0245 */
[----:B-1----:R-:W-:Y:S02]  /*6660*/  @P1 SEL R0, RZ, 0xffffffff, P4 ;  /* 0xffffffffff001807 */ /* 0x002fe40002000000 */
[----:B------:R-:W-:Y:S02]  /*6670*/  CS2R R90, SRZ ;  /* 0x00000000005a7805 */ /* 0x000fe4000001ff00 */
[----:B------:R-:W-:Y:S02]  /*6680*/  LEA R3, R151, UR44, 0x3 ;  /* 0x0000002c97037c11 */ /* 0x000fe4000f8e18ff */
[----:B------:R-:W-:Y:S02]  /*6690*/  CS2R R88, SRZ ;  /* 0x0000000000587805 */ /* 0x000fe4000001ff00 */
[----:B------:R-:W-:Y:S02]  /*66a0*/  @P0 SEL R0, R7, R0, !P3 ;  /* 0x0000000007000207 */ /* 0x000fe40005800000 */
[----:B------:R-:W-:Y:S02]  /*66b0*/  CS2R R86, SRZ ;  /* 0x0000000000567805 */ /* 0x000fe4000001ff00 */
[----:B------:R-:W-:Y:S02]  /*66c0*/  LEA R78, R68, UR44, 0x3 ;  /* 0x0000002c444e7c11 */ /* 0x000fe4000f8e18ff */
[----:B------:R-:W-:Y:S02]  /*66d0*/  CS2R R84, SRZ ;  /* 0x0000000000547805 */ /* 0x000fe4000001ff00 */
[----:B------:R-:W-:Y:S02]  /*66e0*/  @P1 LOP3.LUT R0, R0, 0x1, RZ, 0xc0, !PT ;  /* 0x0000000100001812 */ /* 0x000fe400078ec0ff */
[----:B------:R-:W-:Y:S02]  /*66f0*/  CS2R R82, SRZ ;  /* 0x0000000000527805 */ /* 0x000fe4000001ff00 */
[----:B------:R-:W-:Y:S02]  /*6700*/  SHF.L.U32 R5, R153, 0x1f, RZ ;  /* 0x0000001f99057819 */ /* 0x000fe400000006ff */
[----:B------:R-:W-:Y:S02]  /*6710*/  CS2R R80, SRZ ;  /* 0x0000000000507805 */ /* 0x000fe4000001ff00 */
[----:B------:R-:W-:Y:S02]  /*6720*/  ISETP.NE.U32.OR P6, PT, R0, 0x1, !P1 ;  /* 0x000000010000780c */ /* 0x000fe40004fc5470 */
[----:B------:R-:W-:Y:S02]  /*6730*/  CS2R R94, SRZ ;  /* 0x00000000005e7805 */ /* 0x000fe4000001ff00 */
[----:B------:R-:W-:Y:S02]  /*6740*/  PLOP3.LUT P2, PT, PT, PT, UP1, 0x80, 0x8 ;  /* 0x000000000008781c */ /* 0x000fe40003f4f018 */
[----:B------:R-:W-:Y:S02]  /*6750*/  CS2R R92, SRZ ;  /* 0x00000000005c7805 */ /* 0x000fe4000001ff00 */
[----:B------:R-:W-:Y:S02]  /*6760*/  SEL R0, RZ, 0xffffffff, P4 ;  /* 0xffffffffff007807 */ /* 0x000fe40002000000 */
[----:B------:R-:W-:Y:S03]  /*6770*/  P2R R96, PR, RZ, 0x40 ;  /* 0x00000040ff607803 */ /* 0x000fe60000000000 */
[----:B------:R-:W-:Y:S04]  /*6780*/  @P6 SHF.L.U32 R2, R150, 0x1f, RZ ;  /* 0x0000001f96026819 */ /* 0x000fe800000006ff */
[----:B------:R-:W-:Y:S01]  /*6790*/  @P2 SEL R0, R7, R0, !P3 ;  /* 0x0000000007002207 */ /* 0x000fe20005800000 */
[----:B------:R-:W1:Y:S03]  /*67a0*/  @P6 SYNCS.PHASECHK.TRANS64.TRYWAIT P1, [R3+URZ+0x180], R2 ;  /* 0x00018002030065a7 */ /* 0x000e6600080211ff */
[----:B------:R-:W-:Y:S04]  /*67b0*/  LOP3.LUT R0, R0, 0x1, RZ, 0xc0, !PT ;  /* 0x0000000100007812 */ /* 0x000fe800078ec0ff */
[----:B------:R-:W-:Y:S04]  /*67c0*/  ISETP.NE.U32.AND P5, PT, R0, 0x1, PT ;  /* 0x000000010000780c */ /* 0x000fe80003fa5070 */
[----:B------:R-:W-:Y:S01]  /*67d0*/  P2R R108, PR, RZ, 0x20 ;  /* 0x00000020ff6c7803 */ /* 0x000fe20000000000 */
[----:B------:R2:W4:Y:S01]  /*67e0*/  SYNCS.PHASECHK.TRANS64.TRYWAIT P0, [R78+URZ+0x1d0], R5 ;  /* 0x0001d0054e0075a7 */ /* 0x00052200080011ff */
[----:B-1----:R-:W-:Y:S01]  /*67f0*/  @P6 SEL R79, RZ, 0x1, !P1 ;  /* 0x00000001ff4f6807 */ /* 0x002fe20004800000 */
[----:B--2---:R-:W-:Y:S06]  /*6800*/  @!P6 BRA `(.L_x_115) ;  /* 0x0000000000a0e947 */ /* 0x004fec0003800000 */
[----:B------:R-:W-:Y:S01]  /*6810*/  @P5 IMAD R7, R151, 0x2000, R144 ;  /* 0x0000200097075824 */ /* 0x000fe200078e0290 */
[----:B------:R-:W-:Y:S01]  /*6820*/  ISETP.NE.AND P1, PT, R79, RZ, PT ;  /* 0x000000ff4f00720c */ /* 0x000fe20003f25270 */
[----:B------:R-:W-:Y:S01]  /*6830*/  BSSY B0, `(.L_x_116) ;  /* 0x0000011000007945 */ /* 0x000fe20003800000 */
[----:B------:R-:W-:Y:S01]  /*6840*/  CS2R R94, SRZ ;  /* 0x00000000005e7805 */ /* 0x000fe2000001ff00 */
[----:B------:R-:W-:Y:S01]  /*6850*/  @P5 VIADD R9, R7, UR44 ;  /* 0x0000002c07095c36 */ /* 0x000fe20008000000 */
[----:B------:R-:W-:Y:S02]  /*6860*/  CS2R R92, SRZ ;  /* 0x00000000005c7805 */ /* 0x000fe4000001ff00 */
[----:B------:R-:W-:Y:S02]  /*6870*/  CS2R R82, SRZ ;  /* 0x0000000000527805 */ /* 0x000fe4000001ff00 */
[----:B------:R-:W-:Y:S01]  /*6880*/  CS2R R80, SRZ ;  /* 0x0000000000507805 */ /* 0x000fe2000001ff00 */
[--C-:B------:R-:W-:Y:S01]  /*6890*/  @P5 IMAD.IADD R6, R156, 0x1, R9.reuse ;  /* 0x000000019c065824 */ /* 0x100fe200078e0209 */
[----:B------:R-:W-:Y:S01]  /*68a0*/  CS2R R86, SRZ ;  /* 0x0000000000567805 */ /* 0x000fe2000001ff00 */
[--C-:B------:R-:W-:Y:S01]  /*68b0*/  @P5 IMAD.IADD R4, R155, 0x1, R9.reuse ;  /* 0x000000019b045824 */ /* 0x100fe200078e0209 */
[----:B------:R-:W-:Y:S01]  /*68c0*/  CS2R R84, SRZ ;  /* 0x0000000000547805 */ /* 0x000fe2000001ff00 */
[----:B------:R-:W-:Y:S01]  /*68d0*/  @P5 IMAD R2, R154, 0x10, R9 ;  /* 0x000000109a025824 */ /* 0x000fe200078e0209 */
[----:B------:R-:W-:Y:S02]  /*68e0*/  CS2R R90, SRZ ;  /* 0x00000000005a7805 */ /* 0x000fe4000001ff00 */
[----:B------:R-:W-:Y:S01]  /*68f0*/  CS2R R88, SRZ ;  /* 0x0000000000587805 */ /* 0x000fe2000001ff00 */
[----:B------:R-:W-:Y:S06]  /*6900*/  @P1 BRA `(.L_x_117) ;  /* 0x00000000000c1947 */ /* 0x000fec0003800000 */
[----:B------:R-:W-:Y:S04]  /*6910*/  SHF.L.U32 R0, R150, 0x1f, RZ ;  /* 0x0000001f96007819 */ /* 0x000fe800000006ff */
[----:B------:R-:W1:Y:S02]  /*6920*/  SYNCS.PHASECHK.TRANS64.TRYWAIT P1, [R3+URZ+0x180], R0 ;  /* 0x00018000030075a7 */ /* 0x000e6400080211ff */
[----:B-1----:R-:W-:Y:S05]  /*6930*/  @!P1 BRA `(.L_x_118) ;  /* 0x0000003c003c9947 */ /* 0x002fea0003800000 */
.L_x_117:
[----:B------:R-:W-:Y:S05]  /*6940*/  BSYNC B0 ;  /* 0x0000000000007941 */ /* 0x000fea0003800000 */
.L_x_116:
[----:B------:R-:W-:Y:S01]  /*6950*/  ISETP.NE.AND P1, PT, R108, RZ, PT ;  /* 0x000000ff6c00720c */ /* 0x000fe20003f25270 */
[----:B-1----:R-:W-:Y:S02]  /*6960*/  VIADD R3, R3, 0x190 ;  /* 0x0000019003037836 */ /* 0x002fe40000000000 */
[----:B------:R-:W-:Y:S02]  /*6970*/  IMAD.U32 R0, RZ, RZ, UR45 ;  /* 0x0000002dff007e24 */ /* 0x000fe4000f8e00ff */
[----:B------:R-:W-:Y:S03]  /*6980*/  VIADD R151, R151, 0x1 ;  /* 0x0000000197977836 */ /* 0x000fe60000000000 */
[----:B------:R-:W-:Y:S05]  /*6990*/  PRMT R0, R0, 0x654, R3 ;  /* 0x0000065400007816 */ /* 0x000fea0000000003 */
[----:B------:R1:W2:Y:S04]  /*69a0*/  @P1 LDS.128 R92, [R7+UR44+0x400] ;  /* 0x0004002c075c1984 */ /* 0x0002a80008000c00 */
[----:B------:R1:W1:Y:S04]  /*69b0*/  @P1 LDS.128 R80, [R6+0x400] ;  /* 0x0004000006501984 */ /* 0x0002680000000c00 */
[----:B------:R1:W1:Y:S04]  /*69c0*/  @P1 LDS.128 R84, [R4+0x400] ;  /* 0x0004000004541984 */ /* 0x0002680000000c00 */
[----:B------:R1:W1:Y:S01]  /*69d0*/  @P1 LDS.128 R88, [R2+0x400] ;  /* 0x0004000002581984 */ /* 0x0002620000000c00 */
[C---:B------:R-:W-:Y:S01]  /*69e0*/  ISETP.NE.AND P1, PT, R151.reuse, 0x2, PT ;  /* 0x000000029700780c */ /* 0x040fe20003f25270 */
[----:B------:R-:W-:Y:S01]  /*69f0*/  @!PT LDS RZ, [RZ] ;  /* 0x00000000fffff984 */ /* 0x000fe20000000800 */
[----:B------:R-:W-:Y:S01]  /*6a00*/  @!PT LDS RZ, [RZ] ;  /* 0x00000000fffff984 */ /* 0x000fe20000000800 */
[----:B------:R-:W-:Y:S01]  /*6a10*/  @!PT LDS RZ, [RZ] ;  /* 0x00000000fffff984 */ /* 0x000fe20000000800 */
[----:B------:R-:W-:Y:S01]  /*6a20*/  @!PT LDS RZ, [RZ] ;  /* 0x00000000fffff984 */ /* 0x000fe20000000800 */
[----:B------:R5:W-:Y:S06]  /*6a30*/  MEMBAR.ALL.CTA ;  /* 0x0000000000007992 */ /* 0x000bec0000008000 */
[----:B-----5:R-:W5:Y:S01]  /*6a40*/  FENCE.VIEW.ASYNC.S ;  /* 0x00000000000073c6 */ /* 0x020f620000000000 */
[----:B------:R-:W-:Y:S02]  /*6a50*/  SEL R3, RZ, 0x1, P1 ;  /* 0x00000001ff037807 */ /* 0x000fe40000800000 */
[----:B------:R-:W-:Y:S02]  /*6a60*/  SEL R151, R151, RZ, P1 ;  /* 0x000000ff97977207 */ /* 0x000fe40000800000 */
[----:B------:R-:W-:Y:S01]  /*6a70*/  LOP3.LUT R150, R150, R3, RZ, 0x3c, !PT ;  /* 0x0000000396967212 */ /* 0x000fe200078e3cff */
[----:B-----5:R1:W-:Y:S06]  /*6a80*/  SYNCS.ARRIVE.TRANS64.RED.A1T0 RZ, [R0+URZ], RZ ;  /* 0x000000ff00ff79a7 */ /* 0x0203ec00081004ff */
.L_x_115:
[----:B------:R-:W-:Y:S05]  /*6a90*/  BSYNC B1 ;  /* 0x0000000000017941 */ /* 0x000fea0003800000 */
.L_x_114:
[----:B------:R-:W-:Y:S04]  /*6aa0*/  SHF.R.U32.HI R3, RZ, 0x15, R71 ;  /* 0x00000015ff037819 */ /* 0x000fe80000011647 */
[----:B------:R-:W-:Y:S01]  /*6ab0*/  LOP3.LUT P1, RZ, R3, 0x3, R146, 0x48, !PT ;  /* 0x0000000303ff7812 */ /* 0x000fe20007824892 */
[----:B------:R-:W-:Y:S01]  /*6ac0*/  @!UPT UIADD3 URZ, UPT, UPT, URZ, URZ, URZ ;  /* 0x000000fffffff290 */ /* 0x000fe2000fffe0ff */
[----:B----4-:R-:W-:Y:S11]  /*6ad0*/  @P0 BRA `(.L_x_119) ;  /* 0x0000000000080947 */ /* 0x010ff60003800000 */
[----:B------:R-:W4:Y:S02]  /*6ae0*/  SYNCS.PHASECHK.TRANS64.TRYWAIT P0, [R78+URZ+0x1d0], R5 ;  /* 0x0001d0054e0075a7 */ /* 0x000f2400080011ff */
[----:B----4-:R-:W-:Y:S05]  /*6af0*/  @!P0 BRA `(.L_x_120) ;  /* 0x0000003800e08947 */ /* 0x010fea0003800000 */
.L_x_119:
[----:B------:R-:W-:Y:S05]  /*6b00*/  @!P1 BRA `(.L_x_121) ;  /* 0x0000000000409947 */ /* 0x000fea0003800000 */
[----:B------:R-:W4:Y:S01]  /*6b10*/  LDCU.64 UR8, c[0x4][0x70] ;  /* 0x01000e00ff0877ac */ /* 0x000f220008000a00 */
[----:B------:R-:W-:Y:S01]  /*6b20*/  MOV R3, 0x0 ;  /* 0x0000000000037802 */ /* 0x000fe20000000f00 */
[----:B------:R-:W-:Y:S02]  /*6b30*/  HFMA2 R12, -RZ, RZ, 0, 5.9604644775390625e-08 ;  /* 0x00000001ff0c7431 */ /* 0x000fe400000001ff */
[----:B------:R-:W-:Y:S02]  /*6b40*/  IMAD.MOV.U32 R8, RZ, RZ, 0x192 ;  /* 0x00000192ff087424 */ /* 0x000fe400078e00ff */
[----:B------:R-:W-:Y:S01]  /*6b50*/  IMAD.MOV.U32 R13, RZ, RZ, RZ ;  /* 0x000000ffff0d7224 */ /* 0x000fe200078e00ff */
[----:B------:R-:W5:Y:S01]  /*6b60*/  LDCU.64 UR6, c[0x4][0x78] ;  /* 0x01000f00ff0677ac */ /* 0x000f620008000a00 */
[----:B-1----:R-:W1:Y:S01]  /*6b70*/  LDC.64 R2, c[0x4][R3] ;  /* 0x0100000003027b82 */ /* 0x002e620000000a00 */
[----:B------:R-:W2:Y:S01]  /*6b80*/  LDCU.64 UR4, c[0x4][0x10] ;  /* 0x01000200ff0477ac */ /* 0x000ea20008000a00 */
[----:B----4-:R-:W-:Y:S01]  /*6b90*/  MOV R5, UR9 ;  /* 0x0000000900057c02 */ /* 0x010fe20008000f00 */
[----:B------:R-:W-:Y:S01]  /*6ba0*/  IMAD.U32 R4, RZ, RZ, UR8 ;  /* 0x00000008ff047e24 */ /* 0x000fe2000f8e00ff */
[----:B-----5:R-:W-:Y:S01]  /*6bb0*/  MOV R7, UR7 ;  /* 0x0000000700077c02 */ /* 0x020fe20008000f00 */
[----:B------:R-:W-:Y:S01]  /*6bc0*/  IMAD.U32 R6, RZ, RZ, UR6 ;  /* 0x00000006ff067e24 */ /* 0x000fe2000f8e00ff */
[----:B--2---:R-:W-:Y:S01]  /*6bd0*/  MOV R11, UR5 ;  /* 0x00000005000b7c02 */ /* 0x004fe20008000f00 */
[----:B------:R-:W-:Y:S02]  /*6be0*/  IMAD.U32 R10, RZ, RZ, UR4 ;  /* 0x00000004ff0a7e24 */ /* 0x000fe4000f8e00ff */
[----:B------:R-:W-:Y:S07]  /*6bf0*/  LEPC R20, `(.L_x_121) ;  /* 0x000000001014794e */ /* 0x000fee0000000000 */
[----:B-1-3--:R-:W-:Y:S05]  /*6c00*/  CALL.ABS.NOINC R2 ;  /* 0x0000000002007343 */ /* 0x00afea0003c00000 */
.L_x_121:
[----:B--2---:R-:W-:Y:S01]  /*6c10*/  SHF.L.U32 R75, R92, 0x10, RZ ;  /* 0x000000105c4b7819 */ /* 0x004fe200000006ff */
[----:B------:R-:W-:Y:S05]  /*6c20*/  WARPSYNC.ALL ;  /* 0x0000000000007948 */ /* 0x000fea0003800000 */
[----:B------:R-:W-:Y:S01]  /*6c30*/  R2UR UR4, R71 ;  /* 0x00000000470472ca */ /* 0x000fe200000e0000 */
[----:B------:R-:W-:Y:S01]  /*6c40*/  BSSY.RECONVERGENT B0, `(.L_x_122) ;  /* 0x0000121000007945 */ /* 0x000fe20003800200 */
[----:B------:R-:W-:Y:S02]  /*6c50*/  ISETP.NE.AND P6, PT, R96, RZ, PT ;  /* 0x000000ff6000720c */ /* 0x000fe40003fc5270 */
[----:B------:R-:W-:Y:S02]  /*6c60*/  IADD3 R110, PT, PT, R144, UR44, RZ ;  /* 0x0000002c906e7c10 */ /* 0x000fe4000fffe0ff */
[----:B------:R-:W-:Y:S02]  /*6c70*/  SHF.L.U32 R109, R154, 0x4, RZ ;  /* 0x000000049a6d7819 */ /* 0x000fe400000006ff */
[-C--:B------:R-:W-:Y:S02]  /*6c80*/  IADD3 R161, PT, PT, R156, R110.reuse, RZ ;  /* 0x0000006e9ca17210 */ /* 0x080fe40007ffe0ff */
[----:B------:R-:W-:Y:S02]  /*6c90*/  IADD3 R160, PT, PT, R155, R110, RZ ;  /* 0x0000006e9ba07210 */ /* 0x000fe40007ffe0ff */
[----:B------:R-:W-:Y:S01]  /*6ca0*/  IADD3 R159, PT, PT, R110, R109, RZ ;  /* 0x0000006d6e9f7210 */ /* 0x000fe20007ffe0ff */
[----:B-1--4-:R-:W3:Y:S01]  /*6cb0*/  LDTM.x64 R4, tmem[UR4] ;  /* 0x00000004000479ee */ /* 0x012ee20008340000 */
[C---:B------:R-:W-:Y:S02]  /*6cc0*/  PRMT R73, R92.reuse, 0x8880, RZ ;  /* 0x000088805c497816 */ /* 0x040fe400000000ff */
[----:B------:R-:W-:Y:S02]  /*6cd0*/  SHF.R.S32.HI R75, RZ, 0x18, R75 ;  /* 0x00000018ff4b7819 */ /* 0x000fe4000001144b */
[----:B------:R-:W-:Y:S02]  /*6ce0*/  SHF.R.S32.HI R76, RZ, 0x18, R93 ;  /* 0x00000018ff4c7819 */ /* 0x000fe4000001145d */
[----:B------:R-:W-:Y:S02]  /*6cf0*/  SHF.L.U32 R74, R92, 0x8, RZ ;  /* 0x000000085c4a7819 */ /* 0x000fe400000006ff */
[----:B------:R-:W-:Y:S02]  /*6d00*/  SHF.L.U32 R77, R93, 0x8, RZ ;  /* 0x000000085d4d7819 */ /* 0x000fe400000006ff */
[----:B------:R-:W-:Y:S02]  /*6d10*/  SHF.R.S32.HI R74, RZ, 0x18, R74 ;  /* 0x00000018ff4a7819 */ /* 0x000fe4000001144a */
[----:B------:R-:W-:Y:S02]  /*6d20*/  SHF.R.S32.HI R77, RZ, 0x18, R77 ;  /* 0x00000018ff4d7819 */ /* 0x000fe4000001144d */
[----:B------:R-:W-:Y:S02]  /*6d30*/  ISETP.NE.AND P0, PT, R158, RZ, PT ;  /* 0x000000ff9e00720c */ /* 0x000fe40003f05270 */
[----:B------:R-:W-:Y:S02]  /*6d40*/  LEA R111, R151, UR44, 0x3 ;  /* 0x0000002c976f7c11 */ /* 0x000fe4000f8e18ff */
[----:B------:R-:W-:Y:S01]  /*6d50*/  @P6 SHF.L.U32 R116, R150, 0x1f, RZ ;  /* 0x0000001f96746819 */ /* 0x000fe200000006ff */
[C---:B---3--:R-:W-:Y:S02]  /*6d60*/  IMAD R0, R70.reuse, R4, RZ ;  /* 0x0000000446007224 */ /* 0x048fe400078e02ff */
[C---:B------:R-:W-:Y:S02]  /*6d70*/  IMAD R2, R70.reuse, R5, RZ ;  /* 0x0000000546027224 */ /* 0x040fe400078e02ff */
[----:B------:R-:W-:Y:S02]  /*6d80*/  IMAD R3, R70, R6, RZ ;  /* 0x0000000646037224 */ /* 0x000fe400078e02ff */
[-C--:B------:R-:W-:Y:S01]  /*6d90*/  IMAD R0, R73, R72.reuse, R0 ;  /* 0x0000004849007224 */ /* 0x080fe200078e0200 */
[----:B------:R-:W-:Y:S01]  /*6da0*/  SHF.R.S32.HI R73, RZ, 0x18, R92 ;  /* 0x00000018ff497819 */ /* 0x000fe2000001145c */
[-C--:B------:R-:W-:Y:S01]  /*6db0*/  IMAD R2, R75, R72.reuse, R2 ;  /* 0x000000484b027224 */ /* 0x080fe200078e0202 */
[C---:B------:R-:W-:Y:S01]  /*6dc0*/  PRMT R75, R93.reuse, 0x8880, RZ ;  /* 0x000088805d4b7816 */ /* 0x040fe200000000ff */
[----:B------:R-:W-:Y:S01]  /*6dd0*/  IMAD R3, R74, R72, R3 ;  /* 0x000000484a037224 */ /* 0x000fe200078e0203 */
[----:B------:R-:W-:Y:S01]  /*6de0*/  SHF.L.U32 R74, R93, 0x10, RZ ;  /* 0x000000105d4a7819 */ /* 0x000fe200000006ff */
[C---:B------:R-:W-:Y:S02]  /*6df0*/  IMAD R7, R70.reuse, R7, RZ ;  /* 0x0000000746077224 */ /* 0x040fe400078e02ff */
[C---:B------:R-:W-:Y:S01]  /*6e00*/  IMAD R4, R70.reuse, R8, RZ ;  /* 0x0000000846047224 */ /* 0x040fe200078e02ff */
[----:B------:R-:W-:Y:S01]  /*6e10*/  SHF.R.S32.HI R74, RZ, 0x18, R74 ;  /* 0x00000018ff4a7819 */ /* 0x000fe2000001144a */
[----:B------:R-:W-:Y:S02]  /*6e20*/  IMAD R5, R70, R9, RZ ;  /* 0x0000000946057224 */ /* 0x000fe400078e02ff */
[-C--:B------:R-:W-:Y:S01]  /*6e30*/  IMAD R7, R73, R72.reuse, R7 ;  /* 0x0000004849077224 */ /* 0x080fe200078e0207 */
[C---:B------:R-:W-:Y:S01]  /*6e40*/  PRMT R73, R94.reuse, 0x8880, RZ ;  /* 0x000088805e497816 */ /* 0x040fe200000000ff */
[----:B------:R-:W-:Y:S01]  /*6e50*/  IMAD R4, R75, R72, R4 ;  /* 0x000000484b047224 */ /* 0x000fe200078e0204 */
[----:B------:R-:W-:Y:S01]  /*6e60*/  SHF.L.U32 R75, R94, 0x8, RZ ;  /* 0x000000085e4b7819 */ /* 0x000fe200000006ff */
[----:B------:R-:W-:Y:S01]  /*6e70*/  IMAD R6, R70, R10, RZ ;  /* 0x0000000a46067224 */ /* 0x000fe200078e02ff */
[----:B------:R-:W-:Y:S01]  /*6e80*/  I2IP.S8.S32.SAT R97, R7, R3, RZ ;  /* 0x0000000307617239 */ /* 0x000fe200000014ff */
[----:B------:R-:W-:Y:S01]  /*6e90*/  IMAD R5, R74, R72, R5 ;  /* 0x000000484a057224 */ /* 0x000fe200078e0205 */
[----:B------:R-:W-:Y:S01]  /*6ea0*/  SHF.L.U32 R74, R94, 0x10, RZ ;  /* 0x000000105e4a7819 */ /* 0x000fe200000006ff */
[----:B------:R-:W-:Y:S01]  /*6eb0*/  IMAD R11, R70, R11, RZ ;  /* 0x0000000b460b7224 */ /* 0x000fe200078e02ff */
[----:B------:R-:W-:Y:S01]  /*6ec0*/  I2IP.S8.S32.SAT R96, R2, R0, R97 ;  /* 0x0000000002607239 */ /* 0x000fe20000001461 */
[C---:B------:R-:W-:Y:S01]  /*6ed0*/  IMAD R8, R70.reuse, R12, RZ ;  /* 0x0000000c46087224 */ /* 0x040fe200078e02ff */
[----:B------:R-:W-:Y:S01]  /*6ee0*/  SHF.R.S32.HI R74, RZ, 0x18, R74 ;  /* 0x00000018ff4a7819 */ /* 0x000fe2000001144a */
[-C--:B------:R-:W-:Y:S01]  /*6ef0*/  IMAD R6, R77, R72.reuse, R6 ;  /* 0x000000484d067224 */ /* 0x080fe200078e0206 */
[----:B------:R-:W-:Y:S01]  /*6f00*/  SHF.R.S32.HI R75, RZ, 0x18, R75 ;  /* 0x00000018ff4b7819 */ /* 0x000fe2000001144b */
[----:B------:R-:W-:Y:S01]  /*6f10*/  IMAD R9, R70, R13, RZ ;  /* 0x0000000d46097224 */ /* 0x000fe200078e02ff */
[----:B------:R-:W-:Y:S01]  /*6f20*/  SHF.L.U32 R77, R95, 0x8, RZ ;  /* 0x000000085f4d7819 */ /* 0x000fe200000006ff */
[-C--:B------:R-:W-:Y:S01]  /*6f30*/  IMAD R11, R76, R72.reuse, R11 ;  /* 0x000000484c0b7224 */ /* 0x080fe200078e020b */
[----:B------:R-:W-:Y:S01]  /*6f40*/  SHF.R.S32.HI R76, RZ, 0x18, R95 ;  /* 0x00000018ff4c7819 */ /* 0x000fe2000001145f */
[----:B------:R-:W-:Y:S01]  /*6f50*/  IMAD R8, R73, R72, R8 ;  /* 0x0000004849087224 */ /* 0x000fe200078e0208 */
[----:B------:R-:W-:Y:S01]  /*6f60*/  SHF.R.S32.HI R73, RZ, 0x18, R94 ;  /* 0x00000018ff497819 */ /* 0x000fe2000001145e */
[----:B------:R-:W-:Y:S01]  /*6f70*/  IMAD R10, R70, R14, RZ ;  /* 0x0000000e460a7224 */ /* 0x000fe200078e02ff */
[----:B------:R-:W-:Y:S01]  /*6f80*/  I2IP.S8.S32.SAT R98, R11, R6, RZ ;  /* 0x000000060b627239 */ /* 0x000fe200000014ff */
[----:B------:R-:W-:Y:S01]  /*6f90*/  IMAD R9, R74, R72, R9 ;  /* 0x000000484a097224 */ /* 0x000fe200078e0209 */
[----:B------:R-:W-:Y:S01]  /*6fa0*/  SHF.R.S32.HI R77, RZ, 0x18, R77 ;  /* 0x00000018ff4d7819 */ /* 0x000fe2000001144d */
[----:B------:R-:W-:Y:S01]  /*6fb0*/  IMAD.U32 R74, R95, 0x10000, RZ ;  /* 0x000100005f4a7824 */ /* 0x000fe200078e00ff */
[----:B------:R-:W-:Y:S01]  /*6fc0*/  I2IP.S8.S32.SAT R97, R5, R4, R98 ;  /* 0x0000000405617239 */ /* 0x000fe20000001462 */
[C---:B------:R-:W-:Y:S02]  /*6fd0*/  IMAD R15, R70.reuse, R15, RZ ;  /* 0x0000000f460f7224 */ /* 0x040fe400078e02ff */
[----:B------:R-:W-:Y:S01]  /*6fe0*/  IMAD R10, R75, R72, R10 ;  /* 0x000000484b0a7224 */ /* 0x000fe200078e020a */
[----:B------:R-:W-:Y:S01]  /*6ff0*/  PRMT R75, R95, 0x8880, RZ ;  /* 0x000088805f4b7816 */ /* 0x000fe200000000ff */
        /* <DEDUP_REMOVED lines=11> */
[C---:B------:R-:W-:Y:S01]  /*70b0*/  IMAD R19, R70.reuse, R19, RZ ;  /* 0x0000001346137224 */ /* 0x040fe200078e02ff */
[----:B------:R-:W-:Y:S01]  /*70c0*/  I2IP.S8.S32.SAT R98, R9, R8, R98 ;  /* 0x0000000809627239 */ /* 0x000fe20000001462 */
[C---:B------:R-:W-:Y:S01]  /*70d0*/  IMAD R16, R70.reuse, R20, RZ ;  /* 0x0000001446107224 */ /* 0x040fe200078e02ff */
[----:B------:R-:W-:Y:S01]  /*70e0*/  SHF.R.S32.HI R74, RZ, 0x18, R74 ;  /* 0x00000018ff4a7819 */ /* 0x000fe2000001144a */
[-C--:B------:R-:W-:Y:S01]  /*70f0*/  IMAD R14, R77, R72.reuse, R14 ;  /* 0x000000484d0e7224 */ /* 0x080fe200078e020e */
[----:B------:R-:W-:Y:S01]  /*7100*/  SHF.R.S32.HI R75, RZ, 0x18, R75 ;  /* 0x00000018ff4b7819 */ /* 0x000fe2000001144b */
[----:B------:R-:W-:Y:S01]  /*7110*/  IMAD R17, R70, R21, RZ ;  /* 0x0000001546117224 */ /* 0x000fe200078e02ff */
[----:B------:R-:W-:Y:S01]  /*7120*/  SHF.L.U32 R77, R81, 0x8, RZ ;  /* 0x00000008514d7819 */ /* 0x000fe200000006ff */
[----:B------:R-:W-:Y:S01]  /*7130*/  IMAD R19, R76, R72, R19 ;  /* 0x000000484c137224 */ /* 0x000fe200078e0213 */
[----:B------:R-:W-:Y:S01]  /*7140*/  SHF.R.S32.HI R76, RZ, 0x18, R81 ;  /* 0x00000018ff4c7819 */ /* 0x000fe20000011451 */
[----:B------:R-:W-:Y:S01]  /*7150*/  IMAD R18, R70, R22, RZ ;  /* 0x0000001646127224 */ /* 0x000fe200078e02ff */
[----:B------:R-:W-:Y:S01]  /*7160*/  SHF.R.S32.HI R77, RZ, 0x18, R77 ;  /* 0x00000018ff4d7819 */ /* 0x000fe2000001144d */
[----:B------:R-:W-:Y:S01]  /*7170*/  IMAD R16, R73, R72, R16 ;  /* 0x0000004849107224 */ /* 0x000fe200078e0210 */
[----:B------:R-:W-:Y:S01]  /*7180*/  I2IP.S8.S32.SAT R99, R19, R14, RZ ;  /* 0x0000000e13637239 */ /* 0x000fe200000014ff */
[-C--:B------:R-:W-:Y:S01]  /*7190*/  IMAD R17, R74, R72.reuse, R17 ;  /* 0x000000484a117224 */ /* 0x080fe200078e0211 */
[----:B------:R-:W-:Y:S01]  /*71a0*/  SHF.L.U32 R74, R81, 0x10, RZ ;  /* 0x00000010514a7819 */ /* 0x000fe200000006ff */
[C---:B------:R-:W-:Y:S01]  /*71b0*/  IMAD R23, R70.reuse, R23, RZ ;  /* 0x0000001746177224 */ /* 0x040fe200078e02ff */
[----:B------:R-:W-:Y:S01]  /*71c0*/  SHF.R.S32.HI R73, RZ, 0x18, R80 ;  /* 0x00000018ff497819 */ /* 0x000fe20000011450 */
[----:B------:R-:W-:Y:S01]  /*71d0*/  IMAD R18, R75, R72, R18 ;  /* 0x000000484b127224 */ /* 0x000fe200078e0212 */
[----:B------:R-:W-:Y:S01]  /*71e0*/  PRMT R75, R81, 0x8880, RZ ;  /* 0x00008880514b7816 */ /* 0x000fe200000000ff */
[C---:B------:R-:W-:Y:S01]  /*71f0*/  IMAD R20, R70.reuse, R24, RZ ;  /* 0x0000001846147224 */ /* 0x040fe200078e02ff */
[----:B------:R-:W-:Y:S01]  /*7200*/  SHF.R.S32.HI R74, RZ, 0x18, R74 ;  /* 0x00000018ff4a7819 */ /* 0x000fe2000001144a */
[----:B------:R-:W-:Y:S01]  /*7210*/  IMAD R21, R70, R25, RZ ;  /* 0x0000001946157224 */ /* 0x000fe200078e02ff */
[----:B------:R-:W-:Y:S01]  /*7220*/  I2IP.S8.S32.SAT R99, R13, R12, R99 ;  /* 0x0000000c0d637239 */ /* 0x000fe20000001463 */
[-C--:B------:R-:W-:Y:S01]  /*7230*/  IMAD R23, R73, R72.reuse, R23 ;  /* 0x0000004849177224 */ /* 0x080fe200078e0217 */
[C---:B------:R-:W-:Y:S01]  /*7240*/  PRMT R73, R82.reuse, 0x8880, RZ ;  /* 0x0000888052497816 */ /* 0x040fe200000000ff */
[-C--:B------:R-:W-:Y:S01]  /*7250*/  IMAD R20, R75, R72.reuse, R20 ;  /* 0x000000484b147224 */ /* 0x080fe200078e0214 */
[----:B------:R-:W-:Y:S01]  /*7260*/  SHF.L.U32 R75, R82, 0x8, RZ ;  /* 0x00000008524b7819 */ /* 0x000fe200000006ff */
[----:B------:R-:W-:Y:S01]  /*7270*/  IMAD R21, R74, R72, R21 ;  /* 0x000000484a157224 */ /* 0x000fe200078e0215 */
[----:B------:R1:W-:Y:S01]  /*7280*/  STS.128 [R144+UR44+0x4400], R96 ;  /* 0x0044006090007988 */ /* 0x0003e20008000c2c */
[----:B------:R-:W-:Y:S01]  /*7290*/  IMAD R22, R70, R26, RZ ;  /* 0x0000001a46167224 */ /* 0x000fe200078e02ff */
[----:B------:R-:W-:Y:S01]  /*72a0*/  I2IP.S8.S32.SAT R100, R23, R18, RZ ;  /* 0x0000001217647239 */ /* 0x000fe200000014ff */
[----:B------:R-:W-:Y:S01]  /*72b0*/  IMAD.U32 R74, R82, 0x10000, RZ ;  /* 0x00010000524a7824 */ /* 0x000fe200078e00ff */
[----:B------:R-:W-:Y:S01]  /*72c0*/  SHF.R.S32.HI R75, RZ, 0x18, R75 ;  /* 0x00000018ff4b7819 */ /* 0x000fe2000001144b */
[C---:B------:R-:W-:Y:S01]  /*72d0*/  IMAD R27, R70.reuse, R27, RZ ;  /* 0x0000001b461b7224 */ /* 0x040fe200078e02ff */
[----:B------:R-:W-:Y:S01]  /*72e0*/  I2IP.S8.S32.SAT R100, R17, R16, R100 ;  /* 0x0000001011647239 */ /* 0x000fe20000001464 */
[C---:B------:R-:W-:Y:S01]  /*72f0*/  IMAD R24, R70.reuse, R28, RZ ;  /* 0x0000001c46187224 */ /* 0x040fe200078e02ff */
[----:B------:R-:W-:Y:S01]  /*7300*/  SHF.R.S32.HI R74, RZ, 0x18, R74 ;  /* 0x00000018ff4a7819 */ /* 0x000fe2000001144a */
[-C--:B------:R-:W-:Y:S01]  /*7310*/  IMAD R22, R77, R72.reuse, R22 ;  /* 0x000000484d167224 */ /* 0x080fe200078e0216 */
[----:B------:R-:W-:Y:S01]  /*7320*/  SHF.L.U32 R77, R83, 0x8, RZ ;  /* 0x00000008534d7819 */ /* 0x000fe200000006ff */
[----:B------:R-:W-:Y:S02]  /*7330*/  IMAD R25, R70, R29, RZ ;  /* 0x0000001d46197224 */ /* 0x000fe400078e02ff */
        /* <DEDUP_REMOVED lines=33> */
[----:B------:R-:W-:Y:S01]  /*7550*/  PRMT R76, R85, 0x8880, RZ ;  /* 0x00008880554c7816 */ /* 0x000fe200000000ff */
[C---:B------:R-:W-:Y:S02]  /*7560*/  IMAD R34, R70.reuse, R38, RZ ;  /* 0x0000002646227224 */ /* 0x040fe400078e02ff */
[----:B------:R-:W-:Y:S01]  /*7570*/  IMAD R32, R73, R72, R32 ;  /* 0x0000004849207224 */ /* 0x000fe200078e0220 */
[----:B------:R-:W-:Y:S01]  /*7580*/  SHF.R.S32.HI R73, RZ, 0x18, R84 ;  /* 0x00000018ff497819 */ /* 0x000fe20000011454 */
[----:B------:R-:W-:Y:S01]  /*7590*/  IMAD R39, R70, R39, RZ ;  /* 0x0000002746277224 */ /* 0x000fe200078e02ff */
[----:B------:R-:W-:Y:S01]  /*75a0*/  I2IP.S8.S32.SAT R103, R35, R30, RZ ;  /* 0x0000001e23677239 */ /* 0x000fe200000014ff */
[-C--:B------:R-:W-:Y:S02]  /*75b0*/  IMAD R33, R74, R72.reuse, R33 ;  /* 0x000000484a217224 */ /* 0x080fe400078e0221 */
[----:B------:R-:W-:Y:S01]  /*75c0*/  IMAD R34, R75, R72, R34 ;  /* 0x000000484b227224 */ /* 0x000fe200078e0222 */
[----:B------:R-:W-:Y:S01]  /*75d0*/  I2IP.S8.S32.SAT R103, R29, R28, R103 ;  /* 0x0000001c1d677239 */ /* 0x000fe20000001467 */
[C---:B------:R-:W-:Y:S01]  /*75e0*/  IMAD.U32 R74, R85.reuse, 0x10000, RZ ;  /* 0x00010000554a7824 */ /* 0x040fe200078e00ff */
[----:B------:R-:W-:Y:S01]  /*75f0*/  SHF.L.U32 R75, R85, 0x8, RZ ;  /* 0x00000008554b7819 */ /* 0x000fe200000006ff */
[----:B------:R-:W-:Y:S01]  /*7600*/  IMAD R39, R73, R72, R39 ;  /* 0x0000004849277224 */ /* 0x000fe200078e0227 */
[----:B------:R-:W-:Y:S01]  /*7610*/  MOV R73, R76 ;  /* 0x0000004c00497202 */ /* 0x000fe20000000f00 */
[C---:B------:R-:W-:Y:S01]  /*7620*/  IMAD R36, R70.reuse, R40, RZ ;  /* 0x0000002846247224 */ /* 0x040fe200078e02ff */
[----:B------:R-:W-:Y:S01]  /*7630*/  SHF.R.S32.HI R74, RZ, 0x18, R74 ;  /* 0x00000018ff4a7819 */ /* 0x000fe2000001144a */
[C---:B------:R-:W-:Y:S01]  /*7640*/  IMAD R37, R70.reuse, R41, RZ ;  /* 0x0000002946257224 */ /* 0x040fe200078e02ff */
[----:B------:R-:W-:Y:S01]  /*7650*/  SHF.R.S32.HI R75, RZ, 0x18, R75 ;  /* 0x00000018ff4b7819 */ /* 0x000fe2000001144b */
[----:B------:R-:W-:Y:S01]  /*7660*/  IMAD R38, R70, R42, RZ ;  /* 0x0000002a46267224 */ /* 0x000fe200078e02ff */
[----:B------:R1:W-:Y:S01]  /*7670*/  STS.128 [R161+0x4400], R100 ;  /* 0x00440064a1007388 */ /* 0x0003e20000000c00 */
[----:B------:R-:W-:Y:S01]  /*7680*/  IMAD R36, R73, R72, R36 ;  /* 0x0000004849247224 */ /* 0x000fe200078e0224 */
[----:B------:R-:W-:Y:S01]  /*7690*/  I2IP.S8.S32.SAT R104, R39, R34, RZ ;  /* 0x0000002227687239 */ /* 0x000fe200000014ff */
[-C--:B------:R-:W-:Y:S01]  /*76a0*/  IMAD R37, R74, R72.reuse, R37 ;  /* 0x000000484a257224 */ /* 0x080fe200078e0225 */
[----:B------:R-:W-:Y:S01]  /*76b0*/  SHF.R.S32.HI R76, RZ, 0x18, R85 ;  /* 0x00000018ff4c7819 */ /* 0x000fe20000011455 */
[----:B------:R-:W-:Y:S01]  /*76c0*/  IMAD R43, R70, R43, RZ ;  /* 0x0000002b462b7224 */ /* 0x000fe200078e02ff */
[C---:B------:R-:W-:Y:S01]  /*76d0*/  SHF.L.U32 R74, R86.reuse, 0x10, RZ ;  /* 0x00000010564a7819 */ /* 0x040fe200000006ff */
[----:B------:R-:W-:Y:S01]  /*76e0*/  IMAD R38, R75, R72, R38 ;  /* 0x000000484b267224 */ /* 0x000fe200078e0226 */
[----:B------:R-:W-:Y:S01]  /*76f0*/  PRMT R73, R86, 0x8880, RZ ;  /* 0x0000888056497816 */ /* 0x000fe200000000ff */
[----:B------:R-:W-:Y:S01]  /*7700*/  IMAD R40, R70, R44, RZ ;  /* 0x0000002c46287224 */ /* 0x000fe200078e02ff */
[----:B------:R-:W-:Y:S01]  /*7710*/  SHF.L.U32 R75, R86, 0x8, RZ ;  /* 0x00000008564b7819 */ /* 0x000fe200000006ff */
[----:B------:R-:W-:Y:S01]  /*7720*/  IMAD R41, R70, R45, RZ ;  /* 0x0000002d46297224 */ /* 0x000fe200078e02ff */
[----:B------:R-:W-:Y:S01]  /*7730*/  SHF.R.S32.HI R74, RZ, 0x18, R74 ;  /* 0x00000018ff4a7819 */ /* 0x000fe2000001144a */
[----:B------:R-:W-:Y:S01]  /*7740*/  IMAD R43, R76, R72, R43 ;  /* 0x000000484c2b7224 */ /* 0x000fe200078e022b */
[----:B------:R-:W-:Y:S01]  /*7750*/  SHF.R.S32.HI R75, RZ, 0x18, R75 ;  /* 0x00000018ff4b7819 */ /* 0x000fe2000001144b */
[C---:B------:R-:W-:Y:S01]  /*7760*/  IMAD R42, R70.reuse, R46, RZ ;  /* 0x0000002e462a7224 */ /* 0x040fe200078e02ff */
[----:B------:R-:W-:Y:S01]  /*7770*/  I2IP.S8.S32.SAT R104, R33, R32, R104 ;  /* 0x0000002021687239 */ /* 0x000fe20000001468 */
[----:B------:R-:W-:Y:S01]  /*7780*/  IMAD R40, R73, R72, R40 ;  /* 0x0000004849287224 */ /* 0x000fe200078e0228 */
[----:B------:R-:W-:Y:S01]  /*7790*/  SHF.R.S32.HI R76, RZ, 0x18, R86 ;  /* 0x00000018ff4c7819 */ /* 0x000fe20000011456 */
[----:B------:R-:W-:Y:S01]  /*77a0*/  IMAD R47, R70, R47, RZ ;  /* 0x0000002f462f7224 */ /* 0x000fe200078e02ff */
[----:B------:R-:W-:Y:S01]  /*77b0*/  I2IP.S8.S32.SAT R105, R43, R38, RZ ;  /* 0x000000262b697239 */ /* 0x000fe200000014ff */
[-C--:B------:R-:W-:Y:S01]  /*77c0*/  IMAD R41, R74, R72.reuse, R41 ;  /* 0x000000484a297224 */ /* 0x080fe200078e0229 */
[----:B------:R-:W-:Y:S01]  /*77d0*/  PRMT R73, R87, 0x8880, RZ ;  /* 0x0000888057497816 */ /* 0x000fe200000000ff */
[-C--:B------:R-:W-:Y:S01]  /*77e0*/  IMAD R42, R75, R72.reuse, R42 ;  /* 0x000000484b2a7224 */ /* 0x080fe200078e022a */
[----:B------:R-:W-:Y:S01]  /*77f0*/  SHF.L.U32 R74, R87, 0x10, RZ ;  /* 0x00000010574a7819 */ /* 0x000fe200000006ff */
[----:B------:R-:W-:Y:S01]  /*7800*/  IMAD R47, R76, R72, R47 ;  /* 0x000000484c2f7224 */ /* 0x000fe200078e022f */
[----:B------:R-:W-:Y:S01]  /*7810*/  I2IP.S8.S32.SAT R105, R37, R36, R105 ;  /* 0x0000002425697239 */ /* 0x000fe20000001469 */
[C---:B------:R-:W-:Y:S01]  /*7820*/  IMAD R44, R70.reuse, R48, RZ ;  /* 0x00000030462c7224 */ /* 0x040fe200078e02ff */
[----:B------:R-:W-:Y:S01]  /*7830*/  SHF.R.S32.HI R74, RZ, 0x18, R74 ;  /* 0x00000018ff4a7819 */ /* 0x000fe2000001144a */
[----:B------:R-:W-:Y:S01]  /*7840*/  IMAD.SHL.U32 R76, R87, 0x100, RZ ;  /* 0x00000100574c7824 */ /* 0x000fe200078e00ff */
[----:B------:R-:W-:Y:S01]  /*7850*/  I2IP.S8.S32.SAT R106, R47, R42, RZ ;  /* 0x0000002a2f6a7239 */ /* 0x000fe200000014ff */
[----:B------:R-:W-:Y:S01]  /*7860*/  IMAD R45, R70, R49, RZ ;  /* 0x00000031462d7224 */ /* 0x000fe200078e02ff */
[----:B------:R-:W-:Y:S01]  /*7870*/  PRMT R75, R88, 0x8880, RZ ;  /* 0x00008880584b7816 */ /* 0x000fe200000000ff */
[----:B------:R-:W-:Y:S01]  /*7880*/  IMAD R44, R73, R72, R44 ;  /* 0x00000048492c7224 */ /* 0x000fe200078e022c */
[----:B------:R-:W-:Y:S01]  /*7890*/  SHF.R.S32.HI R73, RZ, 0x18, R76 ;  /* 0x00000018ff497819 */ /* 0x000fe2000001144c */
[----:B------:R-:W-:Y:S01]  /*78a0*/  IMAD R46, R70, R50, RZ ;  /* 0x00000032462e7224 */ /* 0x000fe200078e02ff */
[----:B------:R-:W-:Y:S01]  /*78b0*/  I2IP.S8.S32.SAT R106, R41, R40, R106 ;  /* 0x00000028296a7239 */ /* 0x000fe2000000146a */
[----:B------:R-:W-:Y:S01]  /*78c0*/  IMAD R45, R74, R72, R45 ;  /* 0x000000484a2d7224 */ /* 0x000fe200078e022d */
[----:B------:R-:W-:Y:S01]  /*78d0*/  SHF.R.S32.HI R74, RZ, 0x18, R87 ;  /* 0x00000018ff4a7819 */ /* 0x000fe20000011457 */
[----:B------:R-:W-:Y:S01]  /*78e0*/  IMAD R51, R70, R51, RZ ;  /* 0x0000003346337224 */ /* 0x000fe200078e02ff */
[----:B------:R-:W-:Y:S01]  /*78f0*/  SHF.L.U32 R76, R88, 0x8, RZ ;  /* 0x00000008584c7819 */ /* 0x000fe200000006ff */
[----:B------:R-:W-:Y:S02]  /*7900*/  IMAD R48, R70, R52, RZ ;  /* 0x0000003446307224 */ /* 0x000fe400078e02ff */
[-C--:B------:R-:W-:Y:S01]  /*7910*/  IMAD R46, R73, R72.reuse, R46 ;  /* 0x00000048492e7224 */ /* 0x080fe200078e022e */
[----:B------:R-:W-:Y:S01]  /*7920*/  SHF.R.S32.HI R73, RZ, 0x18, R77 ;  /* 0x00000018ff497819 */ /* 0x000fe2000001144d */
[-C--:B------:R-:W-:Y:S01]  /*7930*/  IMAD R51, R74, R72.reuse, R51 ;  /* 0x000000484a337224 */ /* 0x080fe200078e0233 */
[----:B------:R-:W-:Y:S01]  /*7940*/  SHF.R.S32.HI R74, RZ, 0x18, R88 ;  /* 0x00000018ff4a7819 */ /* 0x000fe20000011458 */
[----:B------:R-:W-:Y:S01]  /*7950*/  IMAD R49, R70, R53, RZ ;  /* 0x0000003546317224 */ /* 0x000fe200078e02ff */
[----:B------:R-:W-:Y:S01]  /*7960*/  SHF.L.U32 R77, R90, 0x8, RZ ;  /* 0x000000085a4d7819 */ /* 0x000fe200000006ff */
[----:B------:R-:W-:Y:S01]  /*7970*/  IMAD R48, R75, R72, R48 ;  /* 0x000000484b307224 */ /* 0x000fe200078e0230 */
[----:B------:R-:W-:Y:S01]  /*7980*/  SHF.R.S32.HI R75, RZ, 0x18, R76 ;  /* 0x00000018ff4b7819 */ /* 0x000fe2000001144c */
[C---:B------:R-:W-:Y:S01]  /*7990*/  IMAD R50, R70.reuse, R54, RZ ;  /* 0x0000003646327224 */ /* 0x040fe200078e02ff */
[----:B------:R-:W-:Y:S01]  /*79a0*/  I2IP.S8.S32.SAT R107, R51, R46, RZ ;  /* 0x0000002e336b7239 */ /* 0x000fe200000014ff */
[C---:B------:R-:W-:Y:S01]  /*79b0*/  IMAD R55, R70.reuse, R55, RZ ;  /* 0x0000003746377224 */ /* 0x040fe200078e02ff */
[----:B------:R-:W-:Y:S01]  /*79c0*/  SHF.L.U32 R76, R89, 0x10, RZ ;  /* 0x00000010594c7819 */ /* 0x000fe200000006ff */
[----:B------:R-:W-:Y:S01]  /*79d0*/  IMAD R49, R73, R72, R49 ;  /* 0x0000004849317224 */ /* 0x000fe200078e0231 */
[----:B------:R-:W-:Y:S01]  /*79e0*/  PRMT R73, R89, 0x8880, RZ ;  /* 0x0000888059497816 */ /* 0x000fe200000000ff */
[----:B------:R-:W-:Y:S01]  /*79f0*/  IMAD R52, R70, R56, RZ ;  /* 0x0000003846347224 */ /* 0x000fe200078e02ff */
[----:B------:R-:W-:Y:S01]  /*7a00*/  I2IP.S8.S32.SAT R107, R45, R44, R107 ;  /* 0x0000002c2d6b7239 */ /* 0x000fe2000000146b */
[-C--:B------:R-:W-:Y:S01]  /*7a10*/  IMAD R50, R75, R72.reuse, R50 ;  /* 0x000000484b327224 */ /* 0x080fe200078e0232 */
[----:B------:R-:W-:Y:S01]  /*7a20*/  PRMT R75, R90, 0x8880, RZ ;  /* 0x000088805a4b7816 */ /* 0x000fe200000000ff */
[-C--:B------:R-:W-:Y:S01]  /*7a30*/  IMAD R55, R74, R72.reuse, R55 ;  /* 0x000000484a377224 */ /* 0x080fe200078e0237 */
[----:B------:R-:W-:Y:S01]  /*7a40*/  SHF.R.S32.HI R74, RZ, 0x18, R76 ;  /* 0x00000018ff4a7819 */ /* 0x000fe2000001144c */
[----:B------:R-:W-:Y:S01]  /*7a50*/  IMAD R52, R73, R72, R52 ;  /* 0x0000004849347224 */ /* 0x000fe200078e0234 */
[----:B------:R-:W-:Y:S01]  /*7a60*/  SHF.L.U32 R73, R89, 0x8, RZ ;  /* 0x0000000859497819 */ /* 0x000fe200000006ff */
[C---:B------:R-:W-:Y:S01]  /*7a70*/  IMAD R53, R70.reuse, R57, RZ ;  /* 0x0000003946357224 */ /* 0x040fe200078e02ff */
[----:B------:R1:W-:Y:S01]  /*7a80*/  STS.128 [R160+0x4400], R104 ;  /* 0x00440068a0007388 */ /* 0x0003e20000000c00 */
[----:B------:R-:W-:Y:S01]  /*7a90*/  IMAD R54, R70, R58, RZ ;  /* 0x0000003a46367224 */ /* 0x000fe200078e02ff */
[----:B------:R-:W-:Y:S01]  /*7aa0*/  SHF.R.S32.HI R73, RZ, 0x18, R73 ;  /* 0x00000018ff497819 */ /* 0x000fe20000011449 */
[----:B------:R-:W-:Y:S01]  /*7ab0*/  IMAD R53, R74, R72, R53 ;  /* 0x000000484a357224 */ /* 0x000fe200078e0235 */
[----:B------:R-:W-:Y:S01]  /*7ac0*/  SHF.L.U32 R76, R90, 0x10, RZ ;  /* 0x000000105a4c7819 */ /* 0x000fe200000006ff */
[C---:B------:R-:W-:Y:S01]  /*7ad0*/  IMAD R59, R70.reuse, R59, RZ ;  /* 0x0000003b463b7224 */ /* 0x040fe200078e02ff */
[----:B------:R-:W-:Y:S01]  /*7ae0*/  SHF.R.S32.HI R74, RZ, 0x18, R89 ;  /* 0x00000018ff4a7819 */ /* 0x000fe20000011459 */
[C---:B------:R-:W-:Y:S01]  /*7af0*/  IMAD R56, R70.reuse, R60, RZ ;  /* 0x0000003c46387224 */ /* 0x040fe200078e02ff */
[----:B------:R-:W-:Y:S01]  /*7b00*/  I2IP.S8.S32.SAT R112, R55, R50, RZ ;  /* 0x0000003237707239 */ /* 0x000fe200000014ff */
[----:B------:R-:W-:Y:S01]  /*7b10*/  IMAD R54, R73, R72, R54 ;  /* 0x0000004849367224 */ /* 0x000fe200078e0236 */
[----:B------:R-:W-:Y:S01]  /*7b20*/  SHF.R.S32.HI R76, RZ, 0x18, R76 ;  /* 0x00000018ff4c7819 */ /* 0x000fe2000001144c */
[----:B------:R-:W-:Y:S01]  /*7b30*/  IMAD R57, R70, R61, RZ ;  /* 0x0000003d46397224 */ /* 0x000fe200078e02ff */
[----:B------:R-:W-:Y:S01]  /*7b40*/  I2IP.S8.S32.SAT R112, R49, R48, R112 ;  /* 0x0000003031707239 */ /* 0x000fe20000001470 */
[----:B------:R-:W-:Y:S01]  /*7b50*/  IMAD R59, R74, R72, R59 ;  /* 0x000000484a3b7224 */ /* 0x000fe200078e023b */
[----:B------:R-:W-:Y:S01]  /*7b60*/  SHF.R.S32.HI R77, RZ, 0x18, R77 ;  /* 0x00000018ff4d7819 */ /* 0x000fe2000001144d */
[----:B------:R-:W-:Y:S01]  /*7b70*/  IMAD R58, R70, R62, RZ ;  /* 0x0000003e463a7224 */ /* 0x000fe200078e02ff */
[----:B------:R-:W-:Y:S01]  /*7b80*/  SHF.R.S32.HI R73, RZ, 0x18, R90 ;  /* 0x00000018ff497819 */ /* 0x000fe2000001145a */
[----:B------:R-:W-:Y:S01]  /*7b90*/  IMAD R56, R75, R72, R56 ;  /* 0x000000484b387224 */ /* 0x000fe200078e0238 */
[----:B------:R-:W-:Y:S01]  /*7ba0*/  I2IP.S8.S32.SAT R113, R59, R54, RZ ;  /* 0x000000363b717239 */ /* 0x000fe200000014ff */
[----:B------:R-:W-:Y:S01]  /*7bb0*/  IMAD R57, R76, R72, R57 ;  /* 0x000000484c397224 */ /* 0x000fe200078e0239 */
[C---:B------:R-:W-:Y:S01]  /*7bc0*/  PRMT R75, R91.reuse, 0x8880, RZ ;  /* 0x000088805b4b7816 */ /* 0x040fe200000000ff */
[----:B------:R-:W-:Y:S01]  /*7bd0*/  IMAD.U32 R74, R91, 0x10000, RZ ;  /* 0x000100005b4a7824 */ /* 0x000fe200078e00ff */
[----:B------:R-:W-:Y:S01]  /*7be0*/  I2IP.S8.S32.SAT R113, R53, R52, R113 ;  /* 0x0000003435717239 */ /* 0x000fe20000001471 */
[C---:B------:R-:W-:Y:S01]  /*7bf0*/  IMAD R63, R70.reuse, R63, RZ ;  /* 0x0000003f463f7224 */ /* 0x040fe200078e02ff */
[----:B------:R-:W-:Y:S01]  /*7c00*/  SHF.R.S32.HI R76, RZ, 0x18, R91 ;  /* 0x00000018ff4c7819 */ /* 0x000fe2000001145b */
[----:B------:R-:W-:Y:S01]  /*7c10*/  IMAD R58, R77, R72, R58 ;  /* 0x000000484d3a7224 */ /* 0x000fe200078e023a */
[----:B------:R-:W-:Y:S01]  /*7c20*/  SHF.L.U32 R77, R91, 0x8, RZ ;  /* 0x000000085b4d7819 */ /* 0x000fe200000006ff */
[C---:B------:R-:W-:Y:S01]  /*7c30*/  IMAD R60, R70.reuse, R64, RZ ;  /* 0x00000040463c7224 */ /* 0x040fe200078e02ff */
[----:B------:R-:W-:Y:S01]  /*7c40*/  SHF.R.S32.HI R74, RZ, 0x18, R74 ;  /* 0x00000018ff4a7819 */ /* 0x000fe2000001144a */
[C---:B------:R-:W-:Y:S01]  /*7c50*/  IMAD R61, R70.reuse, R65, RZ ;  /* 0x00000041463d7224 */ /* 0x040fe200078e02ff */
[----:B------:R-:W-:Y:S01]  /*7c60*/  SHF.R.S32.HI R77, RZ, 0x18, R77 ;  /* 0x00000018ff4d7819 */ /* 0x000fe2000001144d */
[-C--:B------:R-:W-:Y:S02]  /*7c70*/  IMAD R63, R73, R72.reuse, R63 ;  /* 0x00000048493f7224 */ /* 0x080fe400078e023f */
[----:B------:R-:W-:Y:S02]  /*7c80*/  IMAD R60, R75, R72, R60 ;  /* 0x000000484b3c7224 */ /* 0x000fe400078e023c */
[----:B------:R-:W-:Y:S01]  /*7c90*/  IMAD R62, R70, R66, RZ ;  /* 0x00000042463e7224 */ /* 0x000fe200078e02ff */
[----:B------:R-:W-:Y:S01]  /*7ca0*/  I2IP.S8.S32.SAT R114, R63, R58, RZ ;  /* 0x0000003a3f727239 */ /* 0x000fe200000014ff */
[----:B------:R-:W-:Y:S02]  /*7cb0*/  IMAD R61, R74, R72, R61 ;  /* 0x000000484a3d7224 */ /* 0x000fe400078e023d */
[----:B------:R-:W-:Y:S01]  /*7cc0*/  IMAD R67, R70, R67, RZ ;  /* 0x0000004346437224 */ /* 0x000fe200078e02ff */
[----:B------:R-:W-:Y:S01]  /*7cd0*/  I2IP.S8.S32.SAT R114, R57, R56, R114 ;  /* 0x0000003839727239 */ /* 0x000fe20000001472 */
[-C--:B------:R-:W-:Y:S02]  /*7ce0*/  IMAD R62, R77, R72.reuse, R62 ;  /* 0x000000484d3e7224 */ /* 0x080fe400078e023e */
[----:B------:R-:W-:Y:S05]  /*7cf0*/  IMAD R67, R76, R72, R67 ;  /* 0x000000484c437224 */ /* 0x000fea00078e0243 */
[----:B------:R-:W-:Y:S04]  /*7d00*/  I2IP.S8.S32.SAT R115, R67, R62, RZ ;  /* 0x0000003e43737239 */ /* 0x000fe800000014ff */
[----:B------:R-:W-:Y:S05]  /*7d10*/  I2IP.S8.S32.SAT R115, R61, R60, R115 ;  /* 0x0000003c3d737239 */ /* 0x000fea0000001473 */
[----:B------:R1:W-:Y:S01]  /*7d20*/  STS.128 [R159+0x4400], R112 ;  /* 0x004400709f007388 */ /* 0x0003e20000000c00 */
[----:B------:R-:W-:Y:S01]  /*7d30*/  @!PT LDS RZ, [RZ] ;  /* 0x00000000fffff984 */ /* 0x000fe20000000800 */
[----:B------:R-:W-:Y:S01]  /*7d40*/  @!PT LDS RZ, [RZ] ;  /* 0x00000000fffff984 */ /* 0x000fe20000000800 */
[----:B------:R-:W-:Y:S01]  /*7d50*/  @!PT LDS RZ, [RZ] ;  /* 0x00000000fffff984 */ /* 0x000fe20000000800 */
[----:B------:R-:W-:Y:S01]  /*7d60*/  @!PT LDS RZ, [RZ] ;  /* 0x00000000fffff984 */ /* 0x000fe20000000800 */
[----:B------:R2:W-:Y:S07]  /*7d70*/  MEMBAR.ALL.CTA ;  /* 0x0000000000007992 */ /* 0x0005ee0000008000 */
[----:B--2---:R-:W2:Y:S02]  /*7d80*/  FENCE.VIEW.ASYNC.S ;  /* 0x00000000000073c6 */ /* 0x004ea40000000000 */
[----:B--2---:R-:W-:Y:S06]  /*7d90*/  BAR.SYNC.DEFER_BLOCKING 0x1, 0x80 ;  /* 0x0042000000007b1d */ /* 0x004fec0000010000 */
[----:B------:R-:W-:Y:S05]  /*7da0*/  @P0 BRA `(.L_x_123) ;  /* 0x0000000000280947 */ /* 0x000fea0003800000 */
[----:B------:R-:W2:Y:S01]  /*7db0*/  LDCU.64 UR6, c[0x0][0x348] ;  /* 0x00006900ff0677ac */ /* 0x000ea20008000a00 */
[----:B------:R-:W-:Y:S01]  /*7dc0*/  UIADD3 UR4, UPT, UPT, UR44, 0x4400, URZ ;  /* 0x000044002c047890 */ /* 0x000fe2000fffe0ff */
[----:B------:R-:W-:Y:S05]  /*7dd0*/  UMOV UR51, UR36 ;  /* 0x0000002400337c82 */ /* 0x000fea0008000000 */
[----:B------:R-:W-:Y:S04]  /*7de0*/  MOV R157, UR4 ;  /* 0x00000004009d7c02 */ /* 0x000fe80008000f00 */
[----:B------:R-:W-:Y:S01]  /*7df0*/  R2UR UR48, R157 ;  /* 0x000000009d3072ca */ /* 0x000fe200000e0000 */
[----:B--2---:R-:W-:Y:S04]  /*7e00*/  UIADD3 UR4, UP0, UPT, UR6, 0x680, URZ ;  /* 0x0000068006047890 */ /* 0x004fe8000ff1e0ff */
[----:B------:R-:W-:Y:S09]  /*7e10*/  UIADD3.X UR5, UPT, UPT, URZ, UR7, URZ, UP0, !UPT ;  /* 0x00000007ff057290 */ /* 0x000ff200087fe4ff */
[----:B------:R2:W-:Y:S01]  /*7e20*/  UTMASTG.3D [UR48], [UR4] ;  /* 0x00000030040073b5 */ /* 0x0005e20008010000 */
[----:B------:R0:W-:Y:S01]  /*7e30*/  UTMACMDFLUSH ;  /* 0x00000000000079b7 */ /* 0x0001e20000000000 */
[----:B--2---:R-:W-:Y:S04]  /*7e40*/  DEPBAR.LE SB0, 0x1 ;  /* 0x000080400000791a */ /* 0x004fe80000000000 */
.L_x_123:
[----:B------:R-:W-:Y:S05]  /*7e50*/  BSYNC.RECONVERGENT B0 ;  /* 0x0000000000007941 */ /* 0x000fea0003800200 */
.L_x_122:
[----:B------:R-:W-:Y:S06]  /*7e60*/  BAR.SYNC.DEFER_BLOCKING 0x1, 0x80 ;  /* 0x0042000000007b1d */ /* 0x000fec0000010000 */
[----:B------:R-:W2:Y:S01]  /*7e70*/  @P6 SYNCS.PHASECHK.TRANS64.TRYWAIT P0, [R111+URZ+0x180], R116 ;  /* 0x000180746f0065a7 */ /* 0x000ea200080011ff */
[----:B------:R-:W-:Y:S01]  /*7e80*/  BSSY B1, `(.L_x_124) ;  /* 0x0000023000017945 */ /* 0x000fe20003800000 */
[----:B--2---:R-:W-:Y:S03]  /*7e90*/  @P6 SEL R79, RZ, 0x1, !P0 ;  /* 0x00000001ff4f6807 */ /* 0x004fe60004000000 */
[----:B------:R-:W-:Y:S05]  /*7ea0*/  @!P6 BRA `(.L_x_125) ;  /* 0x000000000080e947 */ /* 0x000fea0003800000 */
[----:B------:R-:W-:Y:S01]  /*7eb0*/  ISETP.NE.AND P1, PT, R108, RZ, PT ;  /* 0x000000ff6c00720c */ /* 0x000fe20003f25270 */
[----:B------:R-:W-:Y:S01]  /*7ec0*/  BSSY B0, `(.L_x_126) ;  /* 0x000000a000007945 */ /* 0x000fe20003800000 */
[----:B------:R-:W-:Y:S11]  /*7ed0*/  ISETP.NE.AND P0, PT, R79, RZ, PT ;  /* 0x000000ff4f00720c */ /* 0x000ff60003f05270 */
[----:B------:R-:W-:Y:S04]  /*7ee0*/  @P1 IMAD R110, R151, 0x2000, R110 ;  /* 0x00002000976e1824 */ /* 0x000fe800078e026e */
[--C-:B------:R-:W-:Y:S01]  /*7ef0*/  @P1 IMAD.IADD R109, R109, 0x1, R110.reuse ;  /* 0x000000016d6d1824 */ /* 0x100fe200078e026e */
[----:B------:R-:W-:Y:S01]  /*7f00*/  @P1 IADD3 R3, PT, PT, R156, R110, RZ ;  /* 0x0000006e9c031210 */ /* 0x000fe20007ffe0ff */
[----:B------:R-:W-:Y:S01]  /*7f10*/  @P1 IMAD.IADD R2, R155, 0x1, R110 ;  /* 0x000000019b021824 */ /* 0x000fe200078e026e */
[----:B------:R-:W-:Y:S06]  /*7f20*/  @P0 BRA `(.L_x_127) ;  /* 0x00000000000c0947 */ /* 0x000fec0003800000 */
[----:B------:R-:W-:Y:S04]  /*7f30*/  SHF.L.U32 R0, R150, 0x1f, RZ ;  /* 0x0000001f96007819 */ /* 0x000fe800000006ff */
[----:B------:R-:W2:Y:S02]  /*7f40*/  SYNCS.PHASECHK.TRANS64.TRYWAIT P0, [R111+URZ+0x180], R0 ;  /* 0x000180006f0075a7 */ /* 0x000ea400080011ff */
[----:B--2---:R-:W-:Y:S05]  /*7f50*/  @!P0 BRA `(.L_x_128) ;  /* 0x0000002400dc8947 */ /* 0x004fea0003800000 */
.L_x_127:
[----:B------:R-:W-:Y:S05]  /*7f60*/  BSYNC B0 ;  /* 0x0000000000007941 */ /* 0x000fea0003800000 */
.L_x_126:
[----:B------:R-:W-:Y:S01]  /*7f70*/  ISETP.NE.AND P0, PT, R108, RZ, PT ;  /* 0x000000ff6c00720c */ /* 0x000fe20003f05270 */
[----:B--2---:R-:W-:Y:S02]  /*7f80*/  VIADD R111, R111, 0x190 ;  /* 0x000001906f6f7836 */ /* 0x004fe40000000000 */
[----:B------:R-:W-:Y:S02]  /*7f90*/  IMAD.U32 R0, RZ, RZ, UR45 ;  /* 0x0000002dff007e24 */ /* 0x000fe4000f8e00ff */
[----:B------:R-:W-:Y:S03]  /*7fa0*/  VIADD R151, R151, 0x1 ;  /* 0x0000000197977836 */ /* 0x000fe60000000000 */
[----:B------:R-:W-:Y:S05]  /*7fb0*/  PRMT R0, R0, 0x654, R111 ;  /* 0x0000065400007816 */ /* 0x000fea000000006f */
[----:B------:R2:W3:Y:S04]  /*7fc0*/  @P0 LDS.128 R92, [R110+0x400] ;  /* 0x000400006e5c0984 */ /* 0x0004e80000000c00 */
[----:B------:R2:W4:Y:S04]  /*7fd0*/  @P0 LDS.128 R80, [R3+0x400] ;  /* 0x0004000003500984 */ /* 0x0005280000000c00 */
        /* <DEDUP_REMOVED lines=13> */
.L_x_125:
[----:B------:R-:W-:Y:S05]  /*80b0*/  BSYNC B1 ;  /* 0x0000000000017941 */ /* 0x000fea0003800000 */
.L_x_124:
[----:B--2---:R-:W-:Y:S05]  /*80c0*/  VIADD R3, R71, 0x40 ;  /* 0x0000004047037836 */ /* 0x004fea0000000000 */
[----:B------:R-:W-:Y:S04]  /*80d0*/  SHF.R.U32.HI R3, RZ, 0x15, R3 ;  /* 0x00000015ff037819 */ /* 0x000fe80000011603 */
[----:B------:R-:W-:Y:S11]  /*80e0*/  LOP3.LUT P0, RZ, R3, 0x3, R146, 0x48, !PT ;  /* 0x0000000303ff7812 */ /* 0x000ff60007804892 */
[----:B------:R-:W-:Y:S02]  /*80f0*/  @!UPT UIADD3 URZ, UPT, UPT, URZ, URZ, URZ ;  /* 0x000000fffffff290 */ /* 0x000fe4000fffe0ff */
[----:B------:R-:W-:Y:S05]  /*8100*/  @!P0 BRA `(.L_x_129) ;  /* 0x0000000000408947 */ /* 0x000fea0003800000 */
[----:B------:R-:W2:Y:S01]  /*8110*/  LDCU.64 UR8, c[0x4][0x70] ;  /* 0x01000e00ff0877ac */ /* 0x000ea20008000a00 */
[----:B------:R-:W-:Y:S01]  /*8120*/  MOV R3, 0x0 ;  /* 0x0000000000037802 */ /* 0x000fe20000000f00 */
[----:B------:R-:W-:Y:S02]  /*8130*/  HFMA2 R12, -RZ, RZ, 0, 5.9604644775390625e-08 ;  /* 0x00000001ff0c7431 */ /* 0x000fe400000001ff */
[----:B------:R-:W-:Y:S02]  /*8140*/  IMAD.MOV.U32 R8, RZ, RZ, 0x192 ;  /* 0x00000192ff087424 */ /* 0x000fe400078e00ff */
[----:B------:R-:W-:Y:S01]  /*8150*/  IMAD.MOV.U32 R13, RZ, RZ, RZ ;  /* 0x000000ffff0d7224 */ /* 0x000fe200078e00ff */
[----:B------:R-:W5:Y:S01]  /*8160*/  LDCU.64 UR6, c[0x4][0x78] ;  /* 0x01000f00ff0677ac */ /* 0x000f620008000a00 */
[----:B------:R-:W1:Y:S01]  /*8170*/  LDC.64 R2, c[0x4][R3] ;  /* 0x0100000003027b82 */ /* 0x000e620000000a00 */
[----:B------:R-:W3:Y:S01]  /*8180*/  LDCU.64 UR4, c[0x4][0x10] ;  /* 0x01000200ff0477ac */ /* 0x000ee20008000a00 */
[----:B--2---:R-:W-:Y:S01]  /*8190*/  MOV R5, UR9 ;  /* 0x0000000900057c02 */ /* 0x004fe20008000f00 */
[----:B------:R-:W-:Y:S01]  /*81a0*/  IMAD.U32 R4, RZ, RZ, UR8 ;  /* 0x00000008ff047e24 */ /* 0x000fe2000f8e00ff */
[----:B-----5:R-:W-:Y:S01]  /*81b0*/  MOV R7, UR7 ;  /* 0x0000000700077c02 */ /* 0x020fe20008000f00 */
[----:B------:R-:W-:Y:S01]  /*81c0*/  IMAD.U32 R6, RZ, RZ, UR6 ;  /* 0x00000006ff067e24 */ /* 0x000fe2000f8e00ff */
[----:B---3--:R-:W-:Y:S01]  /*81d0*/  MOV R11, UR5 ;  /* 0x00000005000b7c02 */ /* 0x008fe20008000f00 */
[----:B------:R-:W-:Y:S02]  /*81e0*/  IMAD.U32 R10, RZ, RZ, UR4 ;  /* 0x00000004ff0a7e24 */ /* 0x000fe4000f8e00ff */
[----:B------:R-:W-:Y:S07]  /*81f0*/  LEPC R20, `(.L_x_129) ;  /* 0x000000001014794e */ /* 0x000fee0000000000 */
[----:B-1--4-:R-:W-:Y:S05]  /*8200*/  CALL.ABS.NOINC R2 ;  /* 0x0000000002007343 */ /* 0x012fea0003c00000 */
.L_x_129:
[----:B------:R-:W-:Y:S01]  /*8210*/  ISETP.NE.AND P0, PT, R158, RZ, PT ;  /* 0x000000ff9e00720c */ /* 0x000fe20003f05270 */
[----:B------:R-:W-:Y:S05]  /*8220*/  WARPSYNC.ALL ;  /* 0x0000000000007948 */ /* 0x000fea0003800000 */
[----:B---3--:R-:W-:Y:S01]  /*8230*/  IMAD.U32 R131, R94, 0x10000, RZ ;  /* 0x000100005e837824 */ /* 0x008fe200078e00ff */
[----:B------:R-:W-:Y:S01]  /*8240*/  R2UR UR4, R71 ;  /* 0x00000000470472ca */ /* 0x000fe200000e0000 */
[----:B----4-:R-:W-:Y:S01]  /*8250*/  IMAD.U32 R125, R80, 0x10000, RZ ;  /* 0x00010000507d7824 */ /* 0x010fe200078e00ff */
[C---:B------:R-:W-:Y:S01]  /*8260*/  SHF.L.U32 R135, R92.reuse, 0x10, RZ ;  /* 0x000000105c877819 */ /* 0x040fe200000006ff */
[----:B-1----:R-:W-:Y:S01]  /*8270*/  IMAD.U32 R110, R85, 0x10000, RZ ;  /* 0x00010000556e7824 */ /* 0x002fe200078e00ff */
[----:B------:R-:W-:Y:S01]  /*8280*/  PRMT R3, R92, 0x8880, RZ ;  /* 0x000088805c037816 */ /* 0x000fe200000000ff */
[----:B------:R-:W-:Y:S01]  /*8290*/  IMAD.SHL.U32 R118, R82, 0x100, RZ ;  /* 0x0000010052767824 */ /* 0x000fe200078e00ff */
[----:B------:R-:W-:Y:S01]  /*82a0*/  SHF.L.U32 R73, R92, 0x8, RZ ;  /* 0x000000085c497819 */ /* 0x000fe200000006ff */
[----:B------:R-:W-:Y:S01]  /*82b0*/  IMAD.SHL.U32 R103, R87, 0x100, RZ ;  /* 0x0000010057677824 */ /* 0x000fe200078e00ff */
[----:B------:R-:W-:Y:S01]  /*82c0*/  SHF.R.S32.HI R0, RZ, 0x18, R135 ;  /* 0x00000018ff007819 */ /* 0x000fe20000011487 */
[----:B------:R-:W-:Y:S01]  /*82d0*/  BSSY.RECONVERGENT B0, `(.L_x_130) ;  /* 0x0000124000007945 */ /* 0x000fe20003800200 */
[----:B------:R-:W-:Y:S02]  /*82e0*/  SHF.R.S32.HI R73, RZ, 0x18, R73 ;  /* 0x00000018ff497819 */ /* 0x000fe40000011449 */
[----:B------:R-:W-:Y:S01]  /*82f0*/  R2UR UR5, R78 ;  /* 0x000000004e0572ca */ /* 0x000fe200000e0000 */
[----:B------:R-:W1:Y:S01]  /*8300*/  LDTM.x64 R4, tmem[UR4+0x40] ;  /* 0x00004004000479ee */ /* 0x000e620008340000 */
[----:B------:R-:W-:Y:S01]  /*8310*/  NOP ;  /* 0x0000000000007918 */ /* 0x000fe20000000000 */
[----:B------:R-:W-:Y:S02]  /*8320*/  SHF.R.S32.HI R74, RZ, 0x18, R92 ;  /* 0x00000018ff4a7819 */ /* 0x000fe4000001145c */
[C---:B------:R-:W-:Y:S02]  /*8330*/  SHF.L.U32 R2, R93.reuse, 0x10, RZ ;  /* 0x000000105d027819 */ /* 0x040fe400000006ff */
[----:B------:R-:W-:Y:S02]  /*8340*/  PRMT R134, R93, 0x8880, RZ ;  /* 0x000088805d867816 */ /* 0x000fe400000000ff */
[----:B------:R-:W-:Y:S02]  /*8350*/  PRMT R132, R94, 0x8880, RZ ;  /* 0x000088805e847816 */ /* 0x000fe400000000ff */
[----:B------:R-:W-:Y:S02]  /*8360*/  SHF.R.S32.HI R75, RZ, 0x18, R93 ;  /* 0x00000018ff4b7819 */ /* 0x000fe4000001145d */
[----:B------:R-:W-:Y:S01]  /*8370*/  UIADD3 UR4, UPT, UPT, UR5, 0x1f0, URZ ;  /* 0x000001f005047890 */ /* 0x000fe2000fffe0ff */
[C---:B------:R-:W-:Y:S02]  /*8380*/  PRMT R129, R95.reuse, 0x8880, RZ ;  /* 0x000088805f817816 */ /* 0x040fe400000000ff */
[----:B------:R-:W-:Y:S01]  /*8390*/  SHF.R.S32.HI R76, RZ, 0x18, R94 ;  /* 0x00000018ff4c7819 */ /* 0x000fe2000001145e */
[----:B------:R-:W-:Y:S01]  /*83a0*/  UPRMT UR4, UR45, 0x654, UR4 ;  /* 0x000006542d047896 */ /* 0x000fe20008000004 */
[----:B------:R-:W-:Y:S02]  /*83b0*/  SHF.L.U32 R128, R95, 0x10, RZ ;  /* 0x000000105f807819 */ /* 0x000fe400000006ff */
[----:B------:R-:W-:Y:S02]  /*83c0*/  PRMT R126, R80, 0x8880, RZ ;  /* 0x00008880507e7816 */ /* 0x000fe400000000ff */
[----:B------:R-:W-:Y:S02]  /*83d0*/  SHF.R.S32.HI R77, RZ, 0x18, R95 ;  /* 0x00000018ff4d7819 */ /* 0x000fe4000001145f */
[C---:B------:R-:W-:Y:S01]  /*83e0*/  PRMT R123, R81.reuse, 0x8880, RZ ;  /* 0x00008880517b7816 */ /* 0x040fe200000000ff */
[C---:B-1----:R-:W-:Y:S01]  /*83f0*/  IMAD R4, R70.reuse, R4, RZ ;  /* 0x0000000446047224 */ /* 0x042fe200078e02ff */
[----:B------:R-:W-:Y:S01]  /*8400*/  SYNCS.ARRIVE.TRANS64.RED.A1T0 RZ, [UR4], RZ ;  /* 0x000000ffffff79a7 */ /* 0x000fe20008100404 */
[C---:B------:R-:W-:Y:S01]  /*8410*/  IMAD R5, R70.reuse, R5, RZ ;  /* 0x0000000546057224 */ /* 0x040fe200078e02ff */
[----:B------:R-:W-:Y:S01]  /*8420*/  SHF.R.S32.HI R78, RZ, 0x18, R80 ;  /* 0x00000018ff4e7819 */ /* 0x000fe20000011450 */
[----:B------:R-:W-:Y:S01]  /*8430*/  IMAD R6, R70, R6, RZ ;  /* 0x0000000646067224 */ /* 0x000fe200078e02ff */
[----:B------:R-:W-:Y:S01]  /*8440*/  SHF.L.U32 R122, R81, 0x10, RZ ;  /* 0x00000010517a7819 */ /* 0x000fe200000006ff */
[-C--:B------:R-:W-:Y:S01]  /*8450*/  IMAD R4, R3, R72.reuse, R4 ;  /* 0x0000004803047224 */ /* 0x080fe200078e0204 */
[----:B------:R-:W-:Y:S01]  /*8460*/  PRMT R120, R82, 0x8880, RZ ;  /* 0x0000888052787816 */ /* 0x000fe200000000ff */
[----:B------:R-:W-:Y:S01]  /*8470*/  IMAD R7, R70, R7, RZ ;  /* 0x0000000746077224 */ /* 0x000fe200078e02ff */
[----:B------:R-:W-:Y:S01]  /*8480*/  SHF.R.S32.HI R79, RZ, 0x18, R81 ;  /* 0x00000018ff4f7819 */ /* 0x000fe20000011451 */
[-C--:B------:R-:W-:Y:S01]  /*8490*/  IMAD R5, R0, R72.reuse, R5 ;  /* 0x0000004800057224 */ /* 0x080fe200078e0205 */
[----:B------:R-:W-:Y:S01]  /*84a0*/  SHF.L.U32 R119, R82, 0x10, RZ ;  /* 0x0000001052777819 */ /* 0x000fe200000006ff */
[----:B------:R-:W-:Y:S01]  /*84b0*/  IMAD R6, R73, R72, R6 ;  /* 0x0000004849067224 */ /* 0x000fe200078e0206 */
[----:B------:R-:W-:Y:S01]  /*84c0*/  MOV R73, R134 ;  /* 0x0000008600497202 */ /* 0x000fe20000000f00 */
[----:B------:R-:W-:Y:S01]  /*84d0*/  IMAD R7, R74, R72, R7 ;  /* 0x000000484a077224 */ /* 0x000fe200078e0207 */
[----:B------:R-:W-:Y:S01]  /*84e0*/  SHF.R.S32.HI R74, RZ, 0x18, R2 ;  /* 0x00000018ff4a7819 */ /* 0x000fe20000011402 */
[C---:B------:R-:W-:Y:S01]  /*84f0*/  IMAD R2, R70.reuse, R17, RZ ;  /* 0x0000001146027224 */ /* 0x040fe200078e02ff */
[----:B------:R-:W-:Y:S01]  /*8500*/  PRMT R117, R83, 0x8880, RZ ;  /* 0x0000888053757816 */ /* 0x000fe200000000ff */
[C---:B------:R-:W-:Y:S01]  /*8510*/  IMAD R17, R70.reuse, R21, RZ ;  /* 0x0000001546117224 */ /* 0x040fe200078e02ff */
[----:B------:R-:W-:Y:S01]  /*8520*/  I2IP.S8.S32.SAT R140, R7, R6, RZ ;  /* 0x00000006078c7239 */ /* 0x000fe200000014ff */
[C---:B------:R-:W-:Y:S01]  /*8530*/  IMAD R21, R70.reuse, R25, RZ ;  /* 0x0000001946157224 */ /* 0x040fe200078e02ff */
[----:B------:R-:W-:Y:S01]  /*8540*/  SHF.R.S32.HI R6, RZ, 0x18, R131 ;  /* 0x00000018ff067819 */ /* 0x000fe20000011483 */
[C---:B------:R-:W-:Y:S01]  /*8550*/  IMAD R25, R70.reuse, R29, RZ ;  /* 0x0000001d46197224 */ /* 0x040fe200078e02ff */
[----:B------:R-:W-:Y:S01]  /*8560*/  I2IP.S8.S32.SAT R140, R5, R4, R140 ;  /* 0x00000004058c7239 */ /* 0x000fe2000000148c */
[C---:B------:R-:W-:Y:S01]  /*8570*/  IMAD R29, R70.reuse, R33, RZ ;  /* 0x00000021461d7224 */ /* 0x040fe200078e02ff */
[----:B------:R-:W-:Y:S01]  /*8580*/  SHF.R.S32.HI R5, RZ, 0x18, R128 ;  /* 0x00000018ff057819 */ /* 0x000fe20000011480 */
[C---:B------:R-:W-:Y:S01]  /*8590*/  IMAD R8, R70.reuse, R8, RZ ;  /* 0x0000000846087224 */ /* 0x040fe200078e02ff */
[----:B------:R-:W-:Y:S01]  /*85a0*/  SHF.L.U32 R116, R83, 0x10, RZ ;  /* 0x0000001053747819 */ /* 0x000fe200000006ff */
[----:B------:R-:W-:Y:S01]  /*85b0*/  IMAD R33, R70, R37, RZ ;  /* 0x0000002546217224 */ /* 0x000fe200078e02ff */
[----:B------:R-:W-:Y:S01]  /*85c0*/  PRMT R114, R84, 0x8880, RZ ;  /* 0x0000888054727816 */ /* 0x000fe200000000ff */
[----:B------:R-:W-:Y:S01]  /*85d0*/  IMAD R37, R70, R41, RZ ;  /* 0x0000002946257224 */ /* 0x000fe200078e02ff */
[----:B------:R-:W-:Y:S01]  /*85e0*/  SHF.L.U32 R113, R84, 0x10, RZ ;  /* 0x0000001054717819 */ /* 0x000fe200000006ff */
[C---:B------:R-:W-:Y:S01]  /*85f0*/  IMAD R9, R70.reuse, R9, RZ ;  /* 0x0000000946097224 */ /* 0x040fe200078e02ff */
[C---:B------:R-:W-:Y:S01]  /*8600*/  PRMT R111, R85.reuse, 0x8880, RZ ;  /* 0x00008880556f7816 */ /* 0x040fe200000000ff */
[C---:B------:R-:W-:Y:S01]  /*8610*/  IMAD R41, R70.reuse, R45, RZ ;  /* 0x0000002d46297224 */ /* 0x040fe200078e02ff */
[----:B------:R-:W-:Y:S01]  /*8620*/  SHF.L.U32 R109, R85, 0x8, RZ ;  /* 0x00000008556d7819 */ /* 0x000fe200000006ff */
[----:B------:R-:W-:Y:S01]  /*8630*/  IMAD R45, R70, R49, RZ ;  /* 0x00000031462d7224 */ /* 0x000fe200078e02ff */
[----:B------:R-:W-:Y:S01]  /*8640*/  PRMT R108, R86, 0x8880, RZ ;  /* 0x00008880566c7816 */ /* 0x000fe200000000ff */
[----:B------:R-:W-:Y:S01]  /*8650*/  IMAD R10, R70, R10, RZ ;  /* 0x0000000a460a7224 */ /* 0x000fe200078e02ff */
[----:B------:R-:W-:Y:S01]  /*8660*/  SHF.L.U32 R107, R86, 0x10, RZ ;  /* 0x00000010566b7819 */ /* 0x000fe200000006ff */
[C---:B------:R-:W-:Y:S01]  /*8670*/  IMAD R49, R70.reuse, R53, RZ ;  /* 0x0000003546317224 */ /* 0x040fe200078e02ff */
[----:B------:R-:W-:Y:S01]  /*8680*/  PRMT R105, R87, 0x8880, RZ ;  /* 0x0000888057697816 */ /* 0x000fe200000000ff */
[-C--:B------:R-:W-:Y:S01]  /*8690*/  IMAD R8, R73, R72.reuse, R8 ;  /* 0x0000004849087224 */ /* 0x080fe200078e0208 */
[----:B------:R-:W-:Y:S01]  /*86a0*/  SHF.L.U32 R104, R87, 0x10, RZ ;  /* 0x0000001057687819 */ /* 0x000fe200000006ff */
[----:B------:R-:W-:Y:S01]  /*86b0*/  IMAD R53, R70, R57, RZ ;  /* 0x0000003946357224 */ /* 0x000fe200078e02ff */
[----:B------:R-:W-:Y:S01]  /*86c0*/  PRMT R102, R88, 0x8880, RZ ;  /* 0x0000888058667816 */ /* 0x000fe200000000ff */
[----:B------:R-:W-:Y:S01]  /*86d0*/  IMAD R11, R70, R11, RZ ;  /* 0x0000000b460b7224 */ /* 0x000fe200078e02ff */
[----:B------:R-:W-:Y:S01]  /*86e0*/  SHF.L.U32 R101, R88, 0x10, RZ ;  /* 0x0000001058657819 */ /* 0x000fe200000006ff */
[----:B------:R-:W-:Y:S01]  /*86f0*/  IMAD R57, R70, R61, RZ ;  /* 0x0000003d46397224 */ /* 0x000fe200078e02ff */
[C---:B------:R-:W-:Y:S01]  /*8700*/  PRMT R99, R89.reuse, 0x8880, RZ ;  /* 0x0000888059637816 */ /* 0x040fe200000000ff */
[----:B------:R-:W-:Y:S01]  /*8710*/  IMAD R9, R74, R72, R9 ;  /* 0x000000484a097224 */ /* 0x000fe200078e0209 */
[----:B------:R-:W-:Y:S01]  /*8720*/  SHF.L.U32 R98, R89, 0x10, RZ ;  /* 0x0000001059627819 */ /* 0x000fe200000006ff */
[----:B------:R-:W-:Y:S01]  /*8730*/  IMAD R61, R70, R65, RZ ;  /* 0x00000041463d7224 */ /* 0x000fe200078e02ff */
[----:B------:R-:W-:Y:S01]  /*8740*/  PRMT R96, R90, 0x8880, RZ ;  /* 0x000088805a607816 */ /* 0x000fe200000000ff */
[C---:B------:R-:W-:Y:S01]  /*8750*/  IMAD R12, R70.reuse, R12, RZ ;  /* 0x0000000c460c7224 */ /* 0x040fe200078e02ff */
[----:B------:R-:W-:Y:S01]  /*8760*/  SHF.L.U32 R92, R91, 0x10, RZ ;  /* 0x000000105b5c7819 */ /* 0x000fe200000006ff */
[----:B------:R-:W-:Y:S01]  /*8770*/  IMAD.MOV.U32 R65, RZ, RZ, R132 ;  /* 0x000000ffff417224 */ /* 0x000fe200078e0084 */
[----:B------:R-:W-:Y:S01]  /*8780*/  SHF.L.U32 R133, R93, 0x8, RZ ;  /* 0x000000085d857819 */ /* 0x000fe200000006ff */
[C---:B------:R-:W-:Y:S01]  /*8790*/  IMAD R13, R70.reuse, R13, RZ ;  /* 0x0000000d460d7224 */ /* 0x040fe200078e02ff */
[----:B------:R-:W-:Y:S01]  /*87a0*/  PRMT R93, R91, 0x8880, RZ ;  /* 0x000088805b5d7816 */ /* 0x000fe200000000ff */
[C---:B------:R-:W-:Y:S01]  /*87b0*/  IMAD R14, R70.reuse, R14, RZ ;  /* 0x0000000e460e7224 */ /* 0x040fe200078e02ff */
[----:B------:R-:W-:Y:S01]  /*87c0*/  SHF.R.S32.HI R7, RZ, 0x18, R133 ;  /* 0x00000018ff077819 */ /* 0x000fe20000011485 */
[----:B------:R-:W-:Y:S01]  /*87d0*/  IMAD R15, R70, R15, RZ ;  /* 0x0000000f460f7224 */ /* 0x000fe200078e02ff */
[----:B------:R-:W-:Y:S01]  /*87e0*/  SHF.L.U32 R130, R94, 0x8, RZ ;  /* 0x000000085e827819 */ /* 0x000fe200000006ff */
[----:B------:R-:W-:Y:S01]  /*87f0*/  IMAD R0, R70, R16, RZ ;  /* 0x0000001046007224 */ /* 0x000fe200078e02ff */
[----:B------:R-:W-:Y:S01]  /*8800*/  SHF.L.U32 R127, R95, 0x8, RZ ;  /* 0x000000085f7f7819 */ /* 0x000fe200000006ff */
[-C--:B------:R-:W-:Y:S01]  /*8810*/  IMAD R10, R7, R72.reuse, R10 ;  /* 0x00000048070a7224 */ /* 0x080fe200078e020a */
[----:B------:R-:W-:Y:S01]  /*8820*/  MOV R7, R129 ;  /* 0x0000008100077202 */ /* 0x000fe20000000f00 */
[-C--:B------:R-:W-:Y:S01]  /*8830*/  IMAD R11, R75, R72.reuse, R11 ;  /* 0x000000484b0b7224 */ /* 0x080fe200078e020b */
[----:B------:R-:W-:Y:S01]  /*8840*/  SHF.R.S32.HI R73, RZ, 0x18, R130 ;  /* 0x00000018ff497819 */ /* 0x000fe20000011482 */
[-C--:B------:R-:W-:Y:S01]  /*8850*/  IMAD R12, R65, R72.reuse, R12 ;  /* 0x00000048410c7224 */ /* 0x080fe200078e020c */
[----:B------:R-:W-:Y:S01]  /*8860*/  SHF.R.S32.HI R4, RZ, 0x18, R127 ;  /* 0x00000018ff047819 */ /* 0x000fe2000001147f */
[----:B------:R-:W-:Y:S01]  /*8870*/  IMAD R13, R6, R72, R13 ;  /* 0x00000048060d7224 */ /* 0x000fe200078e020d */
[----:B------:R-:W-:Y:S01]  /*8880*/  I2IP.S8.S32.SAT R10, R11, R10, RZ ;  /* 0x0000000a0b0a7239 */ /* 0x000fe200000014ff */
[-C--:B------:R-:W-:Y:S01]  /*8890*/  IMAD R14, R73, R72.reuse, R14 ;  /* 0x00000048490e7224 */ /* 0x080fe200078e020e */
[----:B------:R-:W-:Y:S01]  /*88a0*/  SHF.R.S32.HI R6, RZ, 0x18, R125 ;  /* 0x00000018ff067819 */ /* 0x000fe2000001147d */
[----:B------:R-:W-:Y:S01]  /*88b0*/  IMAD R15, R76, R72, R15 ;  /* 0x000000484c0f7224 */ /* 0x000fe200078e020f */
[----:B------:R-:W-:Y:S01]  /*88c0*/  I2IP.S8.S32.SAT R141, R9, R8, R10 ;  /* 0x00000008098d7239 */ /* 0x000fe2000000140a */
[----:B------:R-:W-:Y:S01]  /*88d0*/  IMAD R3, R70, R18, RZ ;  /* 0x0000001246037224 */ /* 0x000fe200078e02ff */
[----:B------:R-:W-:Y:S01]  /*88e0*/  SHF.L.U32 R124, R80, 0x8, RZ ;  /* 0x00000008507c7819 */ /* 0x000fe200000006ff */
[----:B------:R-:W-:Y:S01]  /*88f0*/  IMAD R0, R7, R72, R0 ;  /* 0x0000004807007224 */ /* 0x000fe200078e0200 */
[----:B------:R-:W-:Y:S01]  /*8900*/  I2IP.S8.S32.SAT R14, R15, R14, RZ ;  /* 0x0000000e0f0e7239 */ /* 0x000fe200000014ff */
[----:B------:R-:W-:Y:S01]  /*8910*/  IMAD R19, R70, R19, RZ ;  /* 0x0000001346137224 */ /* 0x000fe200078e02ff */
[----:B------:R-:W-:Y:S01]  /*8920*/  SHF.R.S32.HI R7, RZ, 0x18, R124 ;  /* 0x00000018ff077819 */ /* 0x000fe2000001147c */
[----:B------:R-:W-:Y:S01]  /*8930*/  IMAD R2, R5, R72, R2 ;  /* 0x0000004805027224 */ /* 0x000fe200078e0202 */
[----:B------:R-:W-:Y:S01]  /*8940*/  I2IP.S8.S32.SAT R142, R13, R12, R14 ;  /* 0x0000000c0d8e7239 */ /* 0x000fe2000000140e */
[----:B------:R-:W-:Y:S01]  /*8950*/  IMAD R3, R4, R72, R3 ;  /* 0x0000004804037224 */ /* 0x000fe200078e0203 */
[----:B------:R-:W-:Y:S01]  /*8960*/  MOV R5, R126 ;  /* 0x0000007e00057202 */ /* 0x000fe20000000f00 */
[C---:B------:R-:W-:Y:S01]  /*8970*/  IMAD R16, R70.reuse, R20, RZ ;  /* 0x0000001446107224 */ /* 0x040fe200078e02ff */
[----:B------:R-:W-:Y:S01]  /*8980*/  SHF.R.S32.HI R4, RZ, 0x18, R122 ;  /* 0x00000018ff047819 */ /* 0x000fe2000001147a */
[----:B------:R-:W-:Y:S01]  /*8990*/  IMAD R19, R77, R72, R19 ;  /* 0x000000484d137224 */ /* 0x000fe200078e0213 */
[----:B------:R-:W-:Y:S01]  /*89a0*/  SHF.R.S32.HI R80, RZ, 0x18, R82 ;  /* 0x00000018ff507819 */ /* 0x000fe20000011452 */
[C---:B------:R-:W-:Y:S01]  /*89b0*/  IMAD R18, R70.reuse, R22, RZ ;  /* 0x0000001646127224 */ /* 0x040fe200078e02ff */
[----:B------:R-:W-:Y:S01]  /*89c0*/  SHF.R.S32.HI R82, RZ, 0x18, R84 ;  /* 0x00000018ff527819 */ /* 0x000fe20000011454 */
[-C--:B------:R-:W-:Y:S01]  /*89d0*/  IMAD R16, R5, R72.reuse, R16 ;  /* 0x0000004805107224 */ /* 0x080fe200078e0210 */
[----:B------:R-:W-:Y:S01]  /*89e0*/  I2IP.S8.S32.SAT R19, R19, R3, RZ ;  /* 0x0000000313137239 */ /* 0x000fe200000014ff */
[----:B------:R-:W-:Y:S01]  /*89f0*/  IMAD R23, R70, R23, RZ ;  /* 0x0000001746177224 */ /* 0x000fe200078e02ff */
[----:B------:R-:W-:Y:S01]  /*8a00*/  MOV R3, R123 ;  /* 0x0000007b00037202 */ /* 0x000fe20000000f00 */
[----:B------:R-:W-:Y:S01]  /*8a10*/  IMAD R17, R6, R72, R17 ;  /* 0x0000004806117224 */ /* 0x000fe200078e0211 */
[----:B------:R-:W-:Y:S01]  /*8a20*/  I2IP.S8.S32.SAT R143, R2, R0, R19 ;  /* 0x00000000028f7239 */ /* 0x000fe20000001413 */
[----:B------:R-:W-:Y:S01]  /*8a30*/  IMAD R20, R70, R24, RZ ;  /* 0x0000001846147224 */ /* 0x000fe200078e02ff */
[----:B------:R-:W-:Y:S01]  /*8a40*/  MOV R5, R120 ;  /* 0x0000007800057202 */ /* 0x000fe20000000f00 */
[-C--:B------:R-:W-:Y:S01]  /*8a50*/  IMAD R18, R7, R72.reuse, R18 ;  /* 0x0000004807127224 */ /* 0x080fe200078e0212 */
[----:B------:R-:W-:Y:S01]  /*8a60*/  SHF.L.U32 R121, R81, 0x8, RZ ;  /* 0x0000000851797819 */ /* 0x000fe200000006ff */
[-C--:B------:R-:W-:Y:S01]  /*8a70*/  IMAD R23, R78, R72.reuse, R23 ;  /* 0x000000484e177224 */ /* 0x080fe200078e0217 */
[----:B------:R1:W-:Y:S01]  /*8a80*/  STS.128 [R144+UR44+0x6400], R140 ;  /* 0x0064008c90007988 */ /* 0x0003e20008000c2c */
[----:B------:R-:W-:Y:S01]  /*8a90*/  IMAD R20, R3, R72, R20 ;  /* 0x0000004803147224 */ /* 0x000fe200078e0214 */
[----:B------:R-:W-:Y:S01]  /*8aa0*/  SHF.R.S32.HI R3, RZ, 0x18, R121 ;  /* 0x00000018ff037819 */ /* 0x000fe20000011479 */
[C---:B------:R-:W-:Y:S01]  /*8ab0*/  IMAD R22, R70.reuse, R26, RZ ;  /* 0x0000001a46167224 */ /* 0x040fe200078e02ff */
[----:B------:R-:W-:Y:S01]  /*8ac0*/  I2IP.S8.S32.SAT R18, R23, R18, RZ ;  /* 0x0000001217127239 */ /* 0x000fe200000014ff */
[----:B------:R-:W-:Y:S01]  /*8ad0*/  IMAD R27, R70, R27, RZ ;  /* 0x0000001b461b7224 */ /* 0x000fe200078e02ff */
[----:B------:R-:W-:Y:S01]  /*8ae0*/  SHF.R.S32.HI R0, RZ, 0x18, R119 ;  /* 0x00000018ff007819 */ /* 0x000fe20000011477 */
[----:B------:R-:W-:Y:S01]  /*8af0*/  IMAD R21, R4, R72, R21 ;  /* 0x0000004804157224 */ /* 0x000fe200078e0215 */
[----:B------:R-:W-:Y:S01]  /*8b00*/  I2IP.S8.S32.SAT R16, R17, R16, R18 ;  /* 0x0000001011107239 */ /* 0x000fe20000001412 */
[C---:B------:R-:W-:Y:S01]  /*8b10*/  IMAD R24, R70.reuse, R28, RZ ;  /* 0x0000001c46187224 */ /* 0x040fe200078e02ff */
[----:B------:R-:W-:Y:S01]  /*8b20*/  SHF.R.S32.HI R7, RZ, 0x18, R118 ;  /* 0x00000018ff077819 */ /* 0x000fe20000011476 */
[-C--:B------:R-:W-:Y:S01]  /*8b30*/  IMAD R22, R3, R72.reuse, R22 ;  /* 0x0000004803167224 */ /* 0x080fe200078e0216 */
[----:B------:R-:W-:Y:S01]  /*8b40*/  SHF.R.S32.HI R81, RZ, 0x18, R83 ;  /* 0x00000018ff517819 */ /* 0x000fe20000011453 */
[----:B------:R-:W-:Y:S01]  /*8b50*/  IMAD R27, R79, R72, R27 ;  /* 0x000000484f1b7224 */ /* 0x000fe200078e021b */
[----:B------:R-:W-:Y:S01]  /*8b60*/  SHF.L.U32 R115, R83, 0x8, RZ ;  /* 0x0000000853737819 */ /* 0x000fe200000006ff */
[C---:B------:R-:W-:Y:S01]  /*8b70*/  IMAD R26, R70.reuse, R30, RZ ;  /* 0x0000001e461a7224 */ /* 0x040fe200078e02ff */
[----:B------:R-:W-:Y:S01]  /*8b80*/  SHF.R.S32.HI R83, RZ, 0x18, R85 ;  /* 0x00000018ff537819 */ /* 0x000fe20000011455 */
[----:B------:R-:W-:Y:S01]  /*8b90*/  IMAD R24, R5, R72, R24 ;  /* 0x0000004805187224 */ /* 0x000fe200078e0218 */
[----:B------:R-:W-:Y:S01]  /*8ba0*/  I2IP.S8.S32.SAT R17, R27, R22, RZ ;  /* 0x000000161b117239 */ /* 0x000fe200000014ff */
[----:B------:R-:W-:Y:S01]  /*8bb0*/  IMAD R31, R70, R31, RZ ;  /* 0x0000001f461f7224 */ /* 0x000fe200078e02ff */
[----:B------:R-:W-:Y:S01]  /*8bc0*/  SHF.R.S32.HI R85, RZ, 0x18, R87 ;  /* 0x00000018ff557819 */ /* 0x000fe20000011457 */
[----:B------:R-:W-:Y:S01]  /*8bd0*/  IMAD R25, R0, R72, R25 ;  /* 0x0000004800197224 */ /* 0x000fe200078e0219 */
[----:B------:R-:W-:Y:S01]  /*8be0*/  I2IP.S8.S32.SAT R17, R21, R20, R17 ;  /* 0x0000001415117239 */ /* 0x000fe20000001411 */
[----:B------:R-:W-:Y:S01]  /*8bf0*/  IMAD R28, R70, R32, RZ ;  /* 0x00000020461c7224 */ /* 0x000fe200078e02ff */
[----:B------:R-:W-:Y:S01]  /*8c00*/  SHF.R.S32.HI R0, RZ, 0x18, R116 ;  /* 0x00000018ff007819 */ /* 0x000fe20000011474 */
[-C--:B------:R-:W-:Y:S01]  /*8c10*/  IMAD R26, R7, R72.reuse, R26 ;  /* 0x00000048071a7224 */ /* 0x080fe200078e021a */
[----:B------:R-:W-:Y:S01]  /*8c20*/  SHF.R.S32.HI R5, RZ, 0x18, R115 ;  /* 0x00000018ff057819 */ /* 0x000fe20000011473 */
[----:B------:R-:W-:Y:S01]  /*8c30*/  IMAD.MOV.U32 R3, RZ, RZ, R117 ;  /* 0x000000ffff037224 */ /* 0x000fe200078e0075 */
[----:B------:R-:W-:Y:S01]  /*8c40*/  SHF.R.S32.HI R7, RZ, 0x18, R109 ;  /* 0x00000018ff077819 */ /* 0x000fe2000001146d */
[----:B------:R-:W-:Y:S01]  /*8c50*/  IMAD R31, R80, R72, R31 ;  /* 0x00000048501f7224 */ /* 0x000fe200078e021f */
[----:B------:R-:W-:Y:S01]  /*8c60*/  SHF.R.S32.HI R87, RZ, 0x18, R89 ;  /* 0x00000018ff577819 */ /* 0x000fe20000011459 */
[----:B------:R-:W-:Y:S01]  /*8c70*/  IMAD R30, R70, R34, RZ ;  /* 0x00000022461e7224 */ /* 0x000fe200078e02ff */
[----:B------:R-:W-:Y:S01]  /*8c80*/  SHF.L.U32 R112, R84, 0x8, RZ ;  /* 0x0000000854707819 */ /* 0x000fe200000006ff */
[----:B------:R-:W-:Y:S01]  /*8c90*/  IMAD R28, R3, R72, R28 ;  /* 0x00000048031c7224 */ /* 0x000fe200078e021c */
[----:B------:R-:W-:Y:S01]  /*8ca0*/  I2IP.S8.S32.SAT R18, R31, R26, RZ ;  /* 0x0000001a1f127239 */ /* 0x000fe200000014ff */
[----:B------:R-:W-:Y:S01]  /*8cb0*/  IMAD R35, R70, R35, RZ ;  /* 0x0000002346237224 */ /* 0x000fe200078e02ff */
[----:B------:R-:W-:Y:S01]  /*8cc0*/  MOV R3, R114 ;  /* 0x0000007200037202 */ /* 0x000fe20000000f00 */
[----:B------:R-:W-:Y:S01]  /*8cd0*/  IMAD R29, R0, R72, R29 ;  /* 0x00000048001d7224 */ /* 0x000fe200078e021d */
[----:B------:R-:W-:Y:S01]  /*8ce0*/  I2IP.S8.S32.SAT R18, R25, R24, R18 ;  /* 0x0000001819127239 */ /* 0x000fe20000001412 */
[C---:B------:R-:W-:Y:S01]  /*8cf0*/  IMAD R32, R70.reuse, R36, RZ ;  /* 0x0000002446207224 */ /* 0x040fe200078e02ff */
[----:B------:R-:W-:Y:S01]  /*8d00*/  SHF.R.S32.HI R0, RZ, 0x18, R113 ;  /* 0x00000018ff007819 */ /* 0x000fe20000011471 */
[-C--:B------:R-:W-:Y:S01]  /*8d10*/  IMAD R30, R5, R72.reuse, R30 ;  /* 0x00000048051e7224 */ /* 0x080fe200078e021e */
[----:B------:R-:W-:Y:S01]  /*8d20*/  MOV R5, R111 ;  /* 0x0000006f00057202 */ /* 0x000fe20000000f00 */
[-C--:B------:R-:W-:Y:S01]  /*8d30*/  IMAD R35, R81, R72.reuse, R35 ;  /* 0x0000004851237224 */ /* 0x080fe200078e0223 */
[----:B------:R-:W-:Y:S01]  /*8d40*/  SHF.R.S32.HI R84, RZ, 0x18, R86 ;  /* 0x00000018ff547819 */ /* 0x000fe20000011456 */
[----:B------:R-:W-:Y:S01]  /*8d50*/  IMAD R32, R3, R72, R32 ;  /* 0x0000004803207224 */ /* 0x000fe200078e0220 */
[----:B------:R-:W-:Y:S01]  /*8d60*/  SHF.R.S32.HI R3, RZ, 0x18, R112 ;  /* 0x00000018ff037819 */ /* 0x000fe20000011470 */
[C---:B------:R-:W-:Y:S01]  /*8d70*/  IMAD R34, R70.reuse, R38, RZ ;  /* 0x0000002646227224 */ /* 0x040fe200078e02ff */
[----:B------:R-:W-:Y:S01]  /*8d80*/  I2IP.S8.S32.SAT R19, R35, R30, RZ ;  /* 0x0000001e23137239 */ /* 0x000fe200000014ff */
[----:B------:R-:W-:Y:S01]  /*8d90*/  IMAD R39, R70, R39, RZ ;  /* 0x0000002746277224 */ /* 0x000fe200078e02ff */
[----:B------:R-:W-:Y:S01]  /*8da0*/  SHF.L.U32 R106, R86, 0x8, RZ ;  /* 0x00000008566a7819 */ /* 0x000fe200000006ff */
[----:B------:R-:W-:Y:S01]  /*8db0*/  IMAD R33, R0, R72, R33 ;  /* 0x0000004800217224 */ /* 0x000fe200078e0221 */
[----:B------:R-:W-:Y:S01]  /*8dc0*/  I2IP.S8.S32.SAT R19, R29, R28, R19 ;  /* 0x0000001c1d137239 */ /* 0x000fe20000001413 */
[----:B------:R-:W-:Y:S01]  /*8dd0*/  IMAD R36, R70, R40, RZ ;  /* 0x0000002846247224 */ /* 0x000fe200078e02ff */
[----:B------:R-:W-:Y:S01]  /*8de0*/  SHF.R.S32.HI R0, RZ, 0x18, R110 ;  /* 0x00000018ff007819 */ /* 0x000fe2000001146e */
[----:B------:R-:W-:Y:S01]  /*8df0*/  IMAD R34, R3, R72, R34 ;  /* 0x0000004803227224 */ /* 0x000fe200078e0222 */
[----:B------:R-:W-:Y:S01]  /*8e00*/  MOV R3, R108 ;  /* 0x0000006c00037202 */ /* 0x000fe20000000f00 */
[----:B------:R-:W-:Y:S01]  /*8e10*/  IMAD R39, R82, R72, R39 ;  /* 0x0000004852277224 */ /* 0x000fe200078e0227 */
[----:B------:R1:W-:Y:S01]  /*8e20*/  STS.128 [R161+0x6400], R16 ;  /* 0x00640010a1007388 */ /* 0x0003e20000000c00 */
[C---:B------:R-:W-:Y:S01]  /*8e30*/  IMAD R38, R70.reuse, R42, RZ ;  /* 0x0000002a46267224 */ /* 0x040fe200078e02ff */
[----:B------:R-:W-:Y:S01]  /*8e40*/  SHF.R.S32.HI R86, RZ, 0x18, R88 ;  /* 0x00000018ff567819 */ /* 0x000fe20000011458 */
[----:B------:R-:W-:Y:S01]  /*8e50*/  IMAD R36, R5, R72, R36 ;  /* 0x0000004805247224 */ /* 0x000fe200078e0224 */
[----:B------:R-:W-:Y:S01]  /*8e60*/  I2IP.S8.S32.SAT R34, R39, R34, RZ ;  /* 0x0000002227227239 */ /* 0x000fe200000014ff */
[----:B------:R-:W-:Y:S01]  /*8e70*/  IMAD R43, R70, R43, RZ ;  /* 0x0000002b462b7224 */ /* 0x000fe200078e02ff */
[----:B------:R-:W-:Y:S01]  /*8e80*/  MOV R5, R105 ;  /* 0x0000006900057202 */ /* 0x000fe20000000f00 */
[----:B------:R-:W-:Y:S01]  /*8e90*/  IMAD R37, R0, R72, R37 ;  /* 0x0000004800257224 */ /* 0x000fe200078e0225 */
[----:B------:R-:W-:Y:S01]  /*8ea0*/  I2IP.S8.S32.SAT R32, R33, R32, R34 ;  /* 0x0000002021207239 */ /* 0x000fe20000001422 */
[----:B------:R-:W-:Y:S01]  /*8eb0*/  IMAD R40, R70, R44, RZ ;  /* 0x0000002c46287224 */ /* 0x000fe200078e02ff */
[----:B------:R-:W-:Y:S01]  /*8ec0*/  SHF.R.S32.HI R0, RZ, 0x18, R107 ;  /* 0x00000018ff007819 */ /* 0x000fe2000001146b */
[-C--:B------:R-:W-:Y:S01]  /*8ed0*/  IMAD R38, R7, R72.reuse, R38 ;  /* 0x0000004807267224 */ /* 0x080fe200078e0226 */
[----:B------:R-:W-:Y:S01]  /*8ee0*/  SHF.R.S32.HI R7, RZ, 0x18, R103 ;  /* 0x00000018ff077819 */ /* 0x000fe20000011467 */
[-C--:B------:R-:W-:Y:S01]  /*8ef0*/  IMAD R43, R83, R72.reuse, R43 ;  /* 0x00000048532b7224 */ /* 0x080fe200078e022b */
[----:B------:R-:W-:Y:S01]  /*8f00*/  SHF.L.U32 R100, R88, 0x8, RZ ;  /* 0x0000000858647819 */ /* 0x000fe200000006ff */
        /* <DEDUP_REMOVED lines=11> */
[----:B------:R-:W-:Y:S01]  /*8fc0*/  SHF.L.U32 R97, R89, 0x8, RZ ;  /* 0x0000000859617819 */ /* 0x000fe200000006ff */
        /* <DEDUP_REMOVED lines=13> */
[----:B------:R-:W-:Y:S01]  /*90a0*/  IADD3 R68, PT, PT, R68, 0x1, RZ ;  /* 0x0000000144447810 */ /* 0x000fe20007ffe0ff */
[----:B------:R-:W-:Y:S02]  /*90b0*/  IMAD.MOV.U32 R3, RZ, RZ, R102 ;  /* 0x000000ffff037224 */ /* 0x000fe400078e0066 */
[-C--:B------:R-:W-:Y:S02]  /*90c0*/  IMAD R51, R85, R72.reuse, R51 ;  /* 0x0000004855337224 */ /* 0x080fe400078e0233 */
[----:B------:R-:W-:Y:S01]  /*90d0*/  IMAD R48, R3, R72, R48 ;  /* 0x0000004803307224 */ /* 0x000fe200078e0230 */
[----:B------:R-:W-:Y:S01]  /*90e0*/  SHF.R.S32.HI R3, RZ, 0x18, R100 ;  /* 0x00000018ff037819 */ /* 0x000fe20000011464 */
[C---:B------:R-:W-:Y:S01]  /*90f0*/  IMAD R50, R70.reuse, R54, RZ ;  /* 0x0000003646327224 */ /* 0x040fe200078e02ff */
[----:B------:R-:W-:Y:S01]  /*9100*/  I2IP.S8.S32.SAT R35, R51, R46, RZ ;  /* 0x0000002e33237239 */ /* 0x000fe200000014ff */
[----:B------:R-:W-:Y:S02]  /*9110*/  IMAD R55, R70, R55, RZ ;  /* 0x0000003746377224 */ /* 0x000fe400078e02ff */
[----:B------:R-:W-:Y:S01]  /*9120*/  IMAD R49, R0, R72, R49 ;  /* 0x0000004800317224 */ /* 0x000fe200078e0231 */
[----:B------:R-:W-:Y:S01]  /*9130*/  I2IP.S8.S32.SAT R35, R45, R44, R35 ;  /* 0x0000002c2d237239 */ /* 0x000fe20000001423 */
[----:B------:R-:W-:Y:S01]  /*9140*/  IMAD R52, R70, R56, RZ ;  /* 0x0000003846347224 */ /* 0x000fe200078e02ff */
[----:B------:R-:W-:Y:S01]  /*9150*/  SHF.R.S32.HI R0, RZ, 0x18, R98 ;  /* 0x00000018ff007819 */ /* 0x000fe20000011462 */
[-C--:B------:R-:W-:Y:S01]  /*9160*/  IMAD R50, R3, R72.reuse, R50 ;  /* 0x0000004803327224 */ /* 0x080fe200078e0232 */
[----:B------:R-:W-:Y:S01]  /*9170*/  SHF.R.S32.HI R3, RZ, 0x18, R97 ;  /* 0x00000018ff037819 */ /* 0x000fe20000011461 */
[----:B------:R-:W-:Y:S01]  /*9180*/  IMAD R55, R86, R72, R55 ;  /* 0x0000004856377224 */ /* 0x000fe200078e0237 */
[----:B------:R1:W-:Y:S01]  /*9190*/  STS.128 [R160+0x6400], R32 ;  /* 0x00640020a0007388 */ /* 0x0003e20000000c00 */
[----:B------:R-:W-:Y:S01]  /*91a0*/  IMAD.U32 R95, R90, 0x10000, RZ ;  /* 0x000100005a5f7824 */ /* 0x000fe200078e00ff */
[----:B------:R-:W-:Y:S01]  /*91b0*/  SHF.L.U32 R90, R91, 0x8, RZ ;  /* 0x000000085b5a7819 */ /* 0x000fe200000006ff */
[C---:B------:R-:W-:Y:S01]  /*91c0*/  IMAD R54, R70.reuse, R58, RZ ;  /* 0x0000003a46367224 */ /* 0x040fe200078e02ff */
[----:B------:R-:W-:Y:S01]  /*91d0*/  I2IP.S8.S32.SAT R50, R55, R50, RZ ;  /* 0x0000003237327239 */ /* 0x000fe200000014ff */
[----:B------:R-:W-:Y:S01]  /*91e0*/  IMAD R52, R5, R72, R52 ;  /* 0x0000004805347224 */ /* 0x000fe200078e0234 */
[----:B------:R-:W-:Y:S01]  /*91f0*/  MOV R5, R96 ;  /* 0x0000006000057202 */ /* 0x000fe20000000f00 */
[----:B------:R-:W-:Y:S01]  /*9200*/  IMAD R59, R70, R59, RZ ;  /* 0x0000003b463b7224 */ /* 0x000fe200078e02ff */
[----:B------:R-:W-:Y:S01]  /*9210*/  I2IP.S8.S32.SAT R48, R49, R48, R50 ;  /* 0x0000003031307239 */ /* 0x000fe20000001432 */
[----:B------:R-:W-:Y:S01]  /*9220*/  IMAD R53, R0, R72, R53 ;  /* 0x0000004800357224 */ /* 0x000fe200078e0235 */
[----:B------:R-:W-:Y:S01]  /*9230*/  SHF.R.S32.HI R0, RZ, 0x18, R95 ;  /* 0x00000018ff007819 */ /* 0x000fe2000001145f */
[C---:B------:R-:W-:Y:S02]  /*9240*/  IMAD R56, R70.reuse, R60, RZ ;  /* 0x0000003c46387224 */ /* 0x040fe400078e02ff */
[-C--:B------:R-:W-:Y:S01]  /*9250*/  IMAD R54, R3, R72.reuse, R54 ;  /* 0x0000004803367224 */ /* 0x080fe200078e0236 */
[----:B------:R-:W-:Y:S01]  /*9260*/  SHF.R.S32.HI R3, RZ, 0x18, R94 ;  /* 0x00000018ff037819 */ /* 0x000fe2000001145e */
[----:B------:R-:W-:Y:S02]  /*9270*/  IMAD R59, R87, R72, R59 ;  /* 0x00000048573b7224 */ /* 0x000fe400078e023b */
[C---:B------:R-:W-:Y:S02]  /*9280*/  IMAD R58, R70.reuse, R62, RZ ;  /* 0x0000003e463a7224 */ /* 0x040fe400078e02ff */
[----:B------:R-:W-:Y:S01]  /*9290*/  IMAD R56, R5, R72, R56 ;  /* 0x0000004805387224 */ /* 0x000fe200078e0238 */
[----:B------:R-:W-:Y:S01]  /*92a0*/  I2IP.S8.S32.SAT R54, R59, R54, RZ ;  /* 0x000000363b367239 */ /* 0x000fe200000014ff */
[----:B------:R-:W-:Y:S01]  /*92b0*/  IMAD R63, R70, R63, RZ ;  /* 0x0000003f463f7224 */ /* 0x000fe200078e02ff */
[----:B------:R-:W-:Y:S01]  /*92c0*/  MOV R5, R93 ;  /* 0x0000005d00057202 */ /* 0x000fe20000000f00 */
[----:B------:R-:W-:Y:S01]  /*92d0*/  IMAD R57, R0, R72, R57 ;  /* 0x0000004800397224 */ /* 0x000fe200078e0239 */
[----:B------:R-:W-:Y:S01]  /*92e0*/  SHF.R.S32.HI R0, RZ, 0x18, R92 ;  /* 0x00000018ff007819 */ /* 0x000fe2000001145c */
[----:B------:R-:W-:Y:S01]  /*92f0*/  IMAD R60, R70, R64, RZ ;  /* 0x00000040463c7224 */ /* 0x000fe200078e02ff */
[----:B------:R-:W-:Y:S01]  /*9300*/  I2IP.S8.S32.SAT R49, R53, R52, R54 ;  /* 0x0000003435317239 */ /* 0x000fe20000001436 */
[-C--:B------:R-:W-:Y:S01]  /*9310*/  IMAD R58, R3, R72.reuse, R58 ;  /* 0x00000048033a7224 */ /* 0x080fe200078e023a */
        /* <DEDUP_REMOVED lines=22> */
[----:B------:R-:W-:Y:S02]  /*9480*/  UIADD3 UR9, UPT, UPT, UR49, 0x40, URZ ;  /* 0x0000004031097890 */ /* 0x000fe4000fffe0ff */
[----:B------:R-:W-:Y:S01]  /*9490*/  UIADD3 UR8, UPT, UPT, UR44, 0x6400, URZ ;  /* 0x000064002c087890 */ /* 0x000fe2000fffe0ff */
[----:B------:R-:W-:Y:S01]  /*94a0*/  UMOV UR10, UR50 ;  /* 0x00000032000a7c82 */ /* 0x000fe20008000000 */
[----:B------:R-:W-:Y:S01]  /*94b0*/  UMOV UR11, UR36 ;  /* 0x00000024000b7c82 */ /* 0x000fe20008000000 */
[----:B--2---:R-:W-:Y:S04]  /*94c0*/  UIADD3 UR4, UP0, UPT, UR6, 0x680, URZ ;  /* 0x0000068006047890 */ /* 0x004fe8000ff1e0ff */
[----:B------:R-:W-:Y:S09]  /*94d0*/  UIADD3.X UR5, UPT, UPT, URZ, UR7, URZ, UP0, !UPT ;  /* 0x00000007ff057290 */ /* 0x000ff200087fe4ff */
[----:B------:R2:W-:Y:S01]  /*94e0*/  UTMASTG.3D [UR8], [UR4] ;  /* 0x00000008040073b5 */ /* 0x0005e20008010000 */
[----:B------:R0:W-:Y:S01]  /*94f0*/  UTMACMDFLUSH ;  /* 0x00000000000079b7 */ /* 0x0001e20000000000 */
[----:B--2---:R-:W-:Y:S04]  /*9500*/  DEPBAR.LE SB0, 0x1 ;  /* 0x000080400000791a */ /* 0x004fe80000000000 */
.L_x_131:
[----:B------:R-:W-:Y:S05]  /*9510*/  BSYNC.RECONVERGENT B0 ;  /* 0x0000000000007941 */ /* 0x000fea0003800200 */
.L_x_130:
[----:B------:R-:W-:Y:S01]  /*9520*/  R2UR UR4, R147 ;  /* 0x00000000930472ca */ /* 0x000fe200000e0000 */
[----:B------:R-:W-:Y:S01]  /*9530*/  BAR.SYNC.DEFER_BLOCKING 0x1, 0x80 ;  /* 0x0042000000007b1d */ /* 0x000fe20000010000 */
[----:B------:R-:W-:Y:S01]  /*9540*/  ISETP.NE.AND P0, PT, R149, 0x2, PT ;  /* 0x000000029500780c */ /* 0x000fe20003f05270 */
[----:B------:R-:W-:Y:S01]  /*9550*/  UISETP.NE.AND UP0, UPT, UR46, URZ, UPT ;  /* 0x000000ff2e00728c */ /* 0x000fe2000bf05270 */
[----:B------:R-:W-:Y:S01]  /*9560*/  ISETP.NE.AND P1, PT, R68, 0x4, PT ;  /* 0x000000044400780c */ /* 0x000fe20003f25270 */
[----:B------:R-:W-:Y:S01]  /*9570*/  UIADD3 UR20, UPT, UPT, UR37, UR63, URZ ;  /* 0x0000003f25147290 */ /* 0x000fe2000fffe0ff */
[----:B------:R-:W-:Y:S02]  /*9580*/  SEL R3, RZ, 0x1, P0 ;  /* 0x00000001ff037807 */ /* 0x000fe40000000000 */
[----:B------:R-:W-:Y:S02]  /*9590*/  SEL R0, RZ, 0x1, P1 ;  /* 0x00000001ff007807 */ /* 0x000fe40000800000 */
[----:B------:R-:W-:Y:S02]  /*95a0*/  LOP3.LUT R152, R152, R3, RZ, 0x3c, !PT ;  /* 0x0000000398987212 */ /* 0x000fe400078e3cff */
[----:B------:R-:W-:Y:S01]  /*95b0*/  LOP3.LUT R153, R153, R0, RZ, 0x3c, !PT ;  /* 0x0000000099997212 */ /* 0x000fe200078e3cff */
[----:B------:R-:W-:Y:S01]  /*95c0*/  UIADD3 UR16, UPT, UPT, UR38, UR4, URZ ;  /* 0x0000000426107290 */ /* 0x000fe2000fffe0ff */
[----:B------:R-:W-:Y:S02]  /*95d0*/  SEL R149, R149, RZ, P0 ;  /* 0x000000ff95957207 */ /* 0x000fe40000000000 */
[----:B------:R-:W-:Y:S01]  /*95e0*/  SEL R68, R68, RZ, P1 ;  /* 0x000000ff44447207 */ /* 0x000fe20000800000 */
[----:B------:R-:W-:Y:S01]  /*95f0*/  UMOV UR36, UR59 ;  /* 0x0000003b00247c82 */ /* 0x000fe20008000000 */
[----:B------:R-:W-:Y:S07]  /*9600*/  BRA.U UP0, `(.L_x_132) ;  /* 0xffffffc500247547 */ /* 0x000fee000b83ffff */
[----:B------:R-:W-:Y:S05]  /*9610*/  EXIT ;  /* 0x000000000000794d */ /* 0x000fea0003800000 */
.L_x_25:
[----:B--2---:R2:W3:Y:S02]  /*9620*/  SYNCS.PHASECHK.TRANS64.TRYWAIT P0, [R3+URZ+0x220], R2 ;  /* 0x00022002030075a7 */ /* 0x0044e400080011ff */
[----:B---3--:R-:W-:Y:S05]  /*9630*/  @!P0 NANOSLEEP.SYNCS 0x989680 ;  /* 0x009896800000895d */ /* 0x008fea0003900000 */
[----:B------:R-:W3:Y:S02]  /*9640*/  @!P0 SYNCS.PHASECHK.TRANS64 P0, [R3+URZ+0x220], R2 ;  /* 0x00022002030085a7 */ /* 0x000ee400080010ff */
[----:B---3--:R-:W-:Y:S05]  /*9650*/  @!P0 BRA `(.L_x_25) ;  /* 0xfffffffc00f08947 */ /* 0x008fea000383ffff */
[----:B------:R-:W-:Y:S05]  /*9660*/  BRA `(.L_x_133) ;  /* 0xffffff84002c7947 */ /* 0x000fea000383ffff */
.L_x_28:
[----:B-1----:R-:W-:-:S07]  /*9670*/  MOV R0, UR33 ;  /* 0x0000002100007c02 */ /* 0x002fce0008000f00 */
.L_x_134:
[----:B-1----:R1:W2:Y:S02]  /*9680*/  SYNCS.PHASECHK.TRANS64.TRYWAIT P0, [R0+URZ+0xc0], R3 ;  /* 0x0000c003000075a7 */ /* 0x0022a400080011ff */
[----:B--2---:R-:W-:Y:S05]  /*9690*/  @!P0 NANOSLEEP.SYNCS 0x989680 ;  /* 0x009896800000895d */ /* 0x004fea0003900000 */
[----:B------:R-:W2:Y:S02]  /*96a0*/  @!P0 SYNCS.PHASECHK.TRANS64 P0, [R0+URZ+0xc0], R3 ;  /* 0x0000c003000085a7 */ /* 0x000ea400080010ff */
[----:B--2---:R-:W-:Y:S05]  /*96b0*/  @!P0 BRA `(.L_x_134) ;  /* 0xfffffffc00f08947 */ /* 0x004fea000383ffff */
[----:B------:R-:W-:Y:S05]  /*96c0*/  BRA `(.L_x_27) ;  /* 0xffffff8400747947 */ /* 0x000fea000383ffff */
.L_x_35:
[----:B-1----:R-:W-:-:S07]  /*96d0*/  MOV R0, UR17 ;  /* 0x0000001100007c02 */ /* 0x002fce0008000f00 */
.L_x_135:
[----:B-1----:R1:W2:Y:S02]  /*96e0*/  SYNCS.PHASECHK.TRANS64.TRYWAIT P0, [R0+URZ+0xc0], R3 ;  /* 0x0000c003000075a7 */ /* 0x0022a400080011ff */
[----:B--2---:R-:W-:Y:S05]  /*96f0*/  @!P0 NANOSLEEP.SYNCS 0x989680 ;  /* 0x009896800000895d */ /* 0x004fea0003900000 */
[----:B------:R-:W2:Y:S02]  /*9700*/  @!P0 SYNCS.PHASECHK.TRANS64 P0, [R0+URZ+0xc0], R3 ;  /* 0x0000c003000085a7 */ /* 0x000ea400080010ff */
[----:B--2---:R-:W-:Y:S05]  /*9710*/  @!P0 BRA `(.L_x_135) ;  /* 0xfffffffc00f08947 */ /* 0x004fea000383ffff */
[----:B------:R-:W-:Y:S05]  /*9720*/  BRA `(.L_x_34) ;  /* 0xffffff8800307947 */ /* 0x000fea000383ffff */
.L_x_40:
[----:B-1----:R1:W2:Y:S02]  /*9730*/  SYNCS.PHASECHK.TRANS64.TRYWAIT P0, [R3+URZ+0x1b0], R0 ;  /* 0x0001b000030075a7 */ /* 0x0022a400080011ff */
[----:B--2---:R-:W-:Y:S05]  /*9740*/  @!P0 NANOSLEEP.SYNCS 0x989680 ;  /* 0x009896800000895d */ /* 0x004fea0003900000 */
[----:B------:R-:W2:Y:S02]  /*9750*/  @!P0 SYNCS.PHASECHK.TRANS64 P0, [R3+URZ+0x1b0], R0 ;  /* 0x0001b000030085a7 */ /* 0x000ea400080010ff */
[----:B--2---:R-:W-:Y:S05]  /*9760*/  @!P0 BRA `(.L_x_40) ;  /* 0xfffffffc00f08947 */ /* 0x004fea000383ffff */
[----:B------:R-:W-:Y:S05]  /*9770*/  BRA `(.L_x_136) ;  /* 0xffffff8800d47947 */ /* 0x000fea000383ffff */
.L_x_44:
[----:B-1----:R-:W-:-:S07]  /*9780*/  MOV R0, UR4 ;  /* 0x0000000400007c02 */ /* 0x002fce0008000f00 */
.L_x_137:
[----:B-1----:R1:W2:Y:S02]  /*9790*/  SYNCS.PHASECHK.TRANS64.TRYWAIT P0, [R0+URZ], R3 ;  /* 0x00000003000075a7 */ /* 0x0022a400080011ff */
[----:B--2---:R-:W-:Y:S05]  /*97a0*/  @!P0 NANOSLEEP.SYNCS 0x989680 ;  /* 0x009896800000895d */ /* 0x004fea0003900000 */
[----:B------:R-:W2:Y:S02]  /*97b0*/  @!P0 SYNCS.PHASECHK.TRANS64 P0, [R0+URZ], R3 ;  /* 0x00000003000085a7 */ /* 0x000ea400080010ff */
[----:B--2---:R-:W-:Y:S05]  /*97c0*/  @!P0 BRA `(.L_x_137) ;  /* 0xfffffffc00f08947 */ /* 0x004fea000383ffff */
[----:B------:R-:W-:Y:S05]  /*97d0*/  BRA `(.L_x_138) ;  /* 0xffffff90007c7947 */ /* 0x000fea000383ffff */
.L_x_45:
[----:B------:R-:W-:-:S07]  /*97e0*/  MOV R0, UR5 ;  /* 0x0000000500007c02 */ /* 0x000fce0008000f00 */
.L_x_139:
[----:B-1----:R1:W2:Y:S02]  /*97f0*/  SYNCS.PHASECHK.TRANS64.TRYWAIT P0, [R0+URZ], R3 ;  /* 0x00000003000075a7 */ /* 0x0022a400080011ff */
[----:B--2---:R-:W-:Y:S05]  /*9800*/  @!P0 NANOSLEEP.SYNCS 0x989680 ;  /* 0x009896800000895d */ /* 0x004fea0003900000 */
[----:B------:R-:W2:Y:S02]  /*9810*/  @!P0 SYNCS.PHASECHK.TRANS64 P0, [R0+URZ], R3 ;  /* 0x00000003000085a7 */ /* 0x000ea400080010ff */
[----:B--2---:R-:W-:Y:S05]  /*9820*/  @!P0 BRA `(.L_x_139) ;  /* 0xfffffffc00f08947 */ /* 0x004fea000383ffff */
[----:B------:R-:W-:Y:S05]  /*9830*/  BRA `(.L_x_140) ;  /* 0xffffff9000887947 */ /* 0x000fea000383ffff */
.L_x_46:
[----:B------:R-:W-:-:S07]  /*9840*/  MOV R0, UR5 ;  /* 0x0000000500007c02 */ /* 0x000fce0008000f00 */
.L_x_141:
[----:B-1----:R1:W2:Y:S02]  /*9850*/  SYNCS.PHASECHK.TRANS64.TRYWAIT P0, [R0+URZ], R3 ;  /* 0x00000003000075a7 */ /* 0x0022a400080011ff */
[----:B--2---:R-:W-:Y:S05]  /*9860*/  @!P0 NANOSLEEP.SYNCS 0x989680 ;  /* 0x009896800000895d */ /* 0x004fea0003900000 */
[----:B------:R-:W2:Y:S02]  /*9870*/  @!P0 SYNCS.PHASECHK.TRANS64 P0, [R0+URZ], R3 ;  /* 0x00000003000085a7 */ /* 0x000ea400080010ff */
[----:B--2---:R-:W-:Y:S05]  /*9880*/  @!P0 BRA `(.L_x_141) ;  /* 0xfffffffc00f08947 */ /* 0x004fea000383ffff */
[----:B------:R-:W-:Y:S05]  /*9890*/  BRA `(.L_x_142) ;  /* 0xffffff9000947947 */ /* 0x000fea000383ffff */
.L_x_47:
[----:B------:R-:W-:-:S07]  /*98a0*/  MOV R0, UR5 ;  /* 0x0000000500007c02 */ /* 0x000fce0008000f00 */
.L_x_143:
[----:B-1----:R1:W2:Y:S02]  /*98b0*/  SYNCS.PHASECHK.TRANS64.TRYWAIT P0, [R0+URZ], R3 ;  /* 0x00000003000075a7 */ /* 0x0022a400080011ff */
[----:B--2---:R-:W-:Y:S05]  /*98c0*/  @!P0 NANOSLEEP.SYNCS 0x989680 ;  /* 0x009896800000895d */ /* 0x004fea0003900000 */
[----:B------:R-:W2:Y:S02]  /*98d0*/  @!P0 SYNCS.PHASECHK.TRANS64 P0, [R0+URZ], R3 ;  /* 0x00000003000085a7 */ /* 0x000ea400080010ff */
[----:B--2---:R-:W-:Y:S05]  /*98e0*/  @!P0 BRA `(.L_x_143) ;  /* 0xfffffffc00f08947 */ /* 0x004fea000383ffff */
[----:B------:R-:W-:Y:S05]  /*98f0*/  BRA `(.L_x_144) ;  /* 0xffffff9000a07947 */ /* 0x000fea000383ffff */
.L_x_48:
[----:B------:R-:W-:-:S07]  /*9900*/  MOV R0, UR5 ;  /* 0x0000000500007c02 */ /* 0x000fce0008000f00 */
.L_x_145:
[----:B-1----:R1:W2:Y:S02]  /*9910*/  SYNCS.PHASECHK.TRANS64.TRYWAIT P0, [R0+URZ], R3 ;  /* 0x00000003000075a7 */ /* 0x0022a400080011ff */
[----:B--2---:R-:W-:Y:S05]  /*9920*/  @!P0 NANOSLEEP.SYNCS 0x989680 ;  /* 0x009896800000895d */ /* 0x004fea0003900000 */
[----:B------:R-:W2:Y:S02]  /*9930*/  @!P0 SYNCS.PHASECHK.TRANS64 P0, [R0+URZ], R3 ;  /* 0x00000003000085a7 */ /* 0x000ea400080010ff */
[----:B--2---:R-:W-:Y:S05]  /*9940*/  @!P0 BRA `(.L_x_145) ;  /* 0xfffffffc00f08947 */ /* 0x004fea000383ffff */
[----:B------:R-:W-:Y:S05]  /*9950*/  BRA `(.L_x_146) ;  /* 0xffffff9000ac7947 */ /* 0x000fea000383ffff */
.L_x_49:
[----:B------:R-:W-:-:S07]  /*9960*/  MOV R0, UR5 ;  /* 0x0000000500007c02 */ /* 0x000fce0008000f00 */
.L_x_147:
[----:B-1----:R1:W2:Y:S02]  /*9970*/  SYNCS.PHASECHK.TRANS64.TRYWAIT P0, [R0+URZ], R3 ;  /* 0x00000003000075a7 */ /* 0x0022a400080011ff */
[----:B--2---:R-:W-:Y:S05]  /*9980*/  @!P0 NANOSLEEP.SYNCS 0x989680 ;  /* 0x009896800000895d */ /* 0x004fea0003900000 */
[----:B------:R-:W2:Y:S02]  /*9990*/  @!P0 SYNCS.PHASECHK.TRANS64 P0, [R0+URZ], R3 ;  /* 0x00000003000085a7 */ /* 0x000ea400080010ff */
[----:B--2---:R-:W-:Y:S05]  /*99a0*/  @!P0 BRA `(.L_x_147) ;  /* 0xfffffffc00f08947 */ /* 0x004fea000383ffff */
[----:B------:R-:W-:Y:S05]  /*99b0*/  BRA `(.L_x_148) ;  /* 0xffffff9000b87947 */ /* 0x000fea000383ffff */
.L_x_50:
[----:B------:R-:W-:-:S07]  /*99c0*/  MOV R0, UR5 ;  /* 0x0000000500007c02 */ /* 0x000fce0008000f00 */
.L_x_149:
[----:B-1----:R1:W2:Y:S02]  /*99d0*/  SYNCS.PHASECHK.TRANS64.TRYWAIT P0, [R0+URZ], R3 ;  /* 0x00000003000075a7 */ /* 0x0022a400080011ff */
[----:B--2---:R-:W-:Y:S05]  /*99e0*/  @!P0 NANOSLEEP.SYNCS 0x989680 ;  /* 0x009896800000895d */ /* 0x004fea0003900000 */
[----:B------:R-:W2:Y:S02]  /*99f0*/  @!P0 SYNCS.PHASECHK.TRANS64 P0, [R0+URZ], R3 ;  /* 0x00000003000085a7 */ /* 0x000ea400080010ff */
[----:B--2---:R-:W-:Y:S05]  /*9a00*/  @!P0 BRA `(.L_x_149) ;  /* 0xfffffffc00f08947 */ /* 0x004fea000383ffff */
[----:B------:R-:W-:Y:S05]  /*9a10*/  BRA `(.L_x_150) ;  /* 0xffffff9000c47947 */ /* 0x000fea000383ffff */
.L_x_51:
[----:B------:R-:W-:-:S07]  /*9a20*/  MOV R0, UR5 ;  /* 0x0000000500007c02 */ /* 0x000fce0008000f00 */
.L_x_151:
[----:B-1----:R1:W2:Y:S02]  /*9a30*/  SYNCS.PHASECHK.TRANS64.TRYWAIT P0, [R0+URZ], R3 ;  /* 0x00000003000075a7 */ /* 0x0022a400080011ff */
[----:B--2---:R-:W-:Y:S05]  /*9a40*/  @!P0 NANOSLEEP.SYNCS 0x989680 ;  /* 0x009896800000895d */ /* 0x004fea0003900000 */
[----:B------:R-:W2:Y:S02]  /*9a50*/  @!P0 SYNCS.PHASECHK.TRANS64 P0, [R0+URZ], R3 ;  /* 0x00000003000085a7 */ /* 0x000ea400080010ff */
[----:B--2---:R-:W-:Y:S05]  /*9a60*/  @!P0 BRA `(.L_x_151) ;  /* 0xfffffffc00f08947 */ /* 0x004fea000383ffff */
[----:B------:R-:W-:Y:S05]  /*9a70*/  BRA `(.L_x_152) ;  /* 0xffffff9000d07947 */ /* 0x000fea000383ffff */
.L_x_52:
[----:B------:R-:W-:-:S07]  /*9a80*/  MOV R0, UR5 ;  /* 0x0000000500007c02 */ /* 0x000fce0008000f00 */
.L_x_153:
[----:B-1----:R1:W2:Y:S02]  /*9a90*/  SYNCS.PHASECHK.TRANS64.TRYWAIT P0, [R0+URZ], R3 ;  /* 0x00000003000075a7 */ /* 0x0022a400080011ff */
[----:B--2---:R-:W-:Y:S05]  /*9aa0*/  @!P0 NANOSLEEP.SYNCS 0x989680 ;  /* 0x009896800000895d */ /* 0x004fea0003900000 */
[----:B------:R-:W2:Y:S02]  /*9ab0*/  @!P0 SYNCS.PHASECHK.TRANS64 P0, [R0+URZ], R3 ;  /* 0x00000003000085a7 */ /* 0x000ea400080010ff */
[----:B--2---:R-:W-:Y:S05]  /*9ac0*/  @!P0 BRA `(.L_x_153) ;  /* 0xfffffffc00f08947 */ /* 0x004fea000383ffff */
[----:B------:R-:W-:Y:S05]  /*9ad0*/  BRA `(.L_x_154) ;  /* 0xffffff9000dc7947 */ /* 0x000fea000383ffff */
.L_x_53:
[----:B------:R-:W-:-:S07]  /*9ae0*/  MOV R0, UR5 ;  /* 0x0000000500007c02 */ /* 0x000fce0008000f00 */
.L_x_155:
[----:B-1----:R1:W2:Y:S02]  /*9af0*/  SYNCS.PHASECHK.TRANS64.TRYWAIT P0, [R0+URZ], R3 ;  /* 0x00000003000075a7 */ /* 0x0022a400080011ff */
[----:B--2---:R-:W-:Y:S05]  /*9b00*/  @!P0 NANOSLEEP.SYNCS 0x989680 ;  /* 0x009896800000895d */ /* 0x004fea0003900000 */
[----:B------:R-:W2:Y:S02]  /*9b10*/  @!P0 SYNCS.PHASECHK.TRANS64 P0, [R0+URZ], R3 ;  /* 0x00000003000085a7 */ /* 0x000ea400080010ff */
[----:B--2---:R-:W-:Y:S05]  /*9b20*/  @!P0 BRA `(.L_x_155) ;  /* 0xfffffffc00f08947 */ /* 0x004fea000383ffff */
[----:B------:R-:W-:Y:S05]  /*9b30*/  BRA `(.L_x_156) ;  /* 0xffffff9000e87947 */ /* 0x000fea000383ffff */
.L_x_54:
[----:B------:R-:W-:-:S07]  /*9b40*/  MOV R0, UR5 ;  /* 0x0000000500007c02 */ /* 0x000fce0008000f00 */
.L_x_157:
[----:B-1----:R1:W2:Y:S02]  /*9b50*/  SYNCS.PHASECHK.TRANS64.TRYWAIT P0, [R0+URZ], R3 ;  /* 0x00000003000075a7 */ /* 0x0022a400080011ff */
[----:B--2---:R-:W-:Y:S05]  /*9b60*/  @!P0 NANOSLEEP.SYNCS 0x989680 ;  /* 0x009896800000895d */ /* 0x004fea0003900000 */
[----:B------:R-:W2:Y:S02]  /*9b70*/  @!P0 SYNCS.PHASECHK.TRANS64 P0, [R0+URZ], R3 ;  /* 0x00000003000085a7 */ /* 0x000ea400080010ff */
[----:B--2---:R-:W-:Y:S05]  /*9b80*/  @!P0 BRA `(.L_x_157) ;  /* 0xfffffffc00f08947 */ /* 0x004fea000383ffff */
[----:B------:R-:W-:Y:S05]  /*9b90*/  BRA `(.L_x_158) ;  /* 0xffffff9000f47947 */ /* 0x000fea000383ffff */
.L_x_55:
[----:B------:R-:W-:-:S07]  /*9ba0*/  MOV R0, UR5 ;  /* 0x0000000500007c02 */ /* 0x000fce0008000f00 */
.L_x_159:
[----:B-1----:R1:W2:Y:S02]  /*9bb0*/  SYNCS.PHASECHK.TRANS64.TRYWAIT P0, [R0+URZ], R3 ;  /* 0x00000003000075a7 */ /* 0x0022a400080011ff */
[----:B--2---:R-:W-:Y:S05]  /*9bc0*/  @!P0 NANOSLEEP.SYNCS 0x989680 ;  /* 0x009896800000895d */ /* 0x004fea0003900000 */
[----:B------:R-:W2:Y:S02]  /*9bd0*/  @!P0 SYNCS.PHASECHK.TRANS64 P0, [R0+URZ], R3 ;  /* 0x00000003000085a7 */ /* 0x000ea400080010ff */
[----:B--2---:R-:W-:Y:S05]  /*9be0*/  @!P0 BRA `(.L_x_159) ;  /* 0xfffffffc00f08947 */ /* 0x004fea000383ffff */
[----:B------:R-:W-:Y:S05]  /*9bf0*/  BRA `(.L_x_160) ;  /* 0xffffff9400007947 */ /* 0x000fea000383ffff */
.L_x_56:
[----:B------:R-:W-:-:S07]  /*9c00*/  MOV R0, UR5 ;  /* 0x0000000500007c02 */ /* 0x000fce0008000f00 */
.L_x_161:
[----:B-1----:R1:W2:Y:S02]  /*9c10*/  SYNCS.PHASECHK.TRANS64.TRYWAIT P0, [R0+URZ], R3 ;  /* 0x00000003000075a7 */ /* 0x0022a400080011ff */
[----:B--2---:R-:W-:Y:S05]  /*9c20*/  @!P0 NANOSLEEP.SYNCS 0x989680 ;  /* 0x009896800000895d */ /* 0x004fea0003900000 */
[----:B------:R-:W2:Y:S02]  /*9c30*/  @!P0 SYNCS.PHASECHK.TRANS64 P0, [R0+URZ], R3 ;  /* 0x00000003000085a7 */ /* 0x000ea400080010ff */
[----:B--2---:R-:W-:Y:S05]  /*9c40*/  @!P0 BRA `(.L_x_161) ;  /* 0xfffffffc00f08947 */ /* 0x004fea000383ffff */
[----:B------:R-:W-:Y:S05]  /*9c50*/  BRA `(.L_x_162) ;  /* 0xffffff94000c7947 */ /* 0x000fea000383ffff */
.L_x_57:
[----:B------:R-:W-:-:S07]  /*9c60*/  MOV R0, UR5 ;  /* 0x0000000500007c02 */ /* 0x000fce0008000f00 */
.L_x_163:
[----:B-1----:R1:W2:Y:S02]  /*9c70*/  SYNCS.PHASECHK.TRANS64.TRYWAIT P0, [R0+URZ], R3 ;  /* 0x00000003000075a7 */ /* 0x0022a400080011ff */
[----:B--2---:R-:W-:Y:S05]  /*9c80*/  @!P0 NANOSLEEP.SYNCS 0x989680 ;  /* 0x009896800000895d */ /* 0x004fea0003900000 */
[----:B------:R-:W2:Y:S02]  /*9c90*/  @!P0 SYNCS.PHASECHK.TRANS64 P0, [R0+URZ], R3 ;  /* 0x00000003000085a7 */ /* 0x000ea400080010ff */
[----:B--2---:R-:W-:Y:S05]  /*9ca0*/  @!P0 BRA `(.L_x_163) ;  /* 0xfffffffc00f08947 */ /* 0x004fea000383ffff */
[----:B------:R-:W-:Y:S05]  /*9cb0*/  BRA `(.L_x_164) ;  /* 0xffffff9400187947 */ /* 0x000fea000383ffff */
.L_x_58:
[----:B------:R-:W-:-:S07]  /*9cc0*/  MOV R0, UR5 ;  /* 0x0000000500007c02 */ /* 0x000fce0008000f00 */
.L_x_165:
[----:B-1----:R1:W2:Y:S02]  /*9cd0*/  SYNCS.PHASECHK.TRANS64.TRYWAIT P0, [R0+URZ], R3 ;  /* 0x00000003000075a7 */ /* 0x0022a400080011ff */
[----:B--2---:R-:W-:Y:S05]  /*9ce0*/  @!P0 NANOSLEEP.SYNCS 0x989680 ;  /* 0x009896800000895d */ /* 0x004fea0003900000 */
[----:B------:R-:W2:Y:S02]  /*9cf0*/  @!P0 SYNCS.PHASECHK.TRANS64 P0, [R0+URZ], R3 ;  /* 0x00000003000085a7 */ /* 0x000ea400080010ff */
[----:B--2---:R-:W-:Y:S05]  /*9d00*/  @!P0 BRA `(.L_x_165) ;  /* 0xfffffffc00f08947 */ /* 0x004fea000383ffff */
[----:B------:R-:W-:Y:S05]  /*9d10*/  BRA `(.L_x_166) ;  /* 0xffffff9400247947 */ /* 0x000fea000383ffff */
.L_x_59:
[----:B------:R-:W-:-:S07]  /*9d20*/  MOV R0, UR5 ;  /* 0x0000000500007c02 */ /* 0x000fce0008000f00 */
.L_x_167:
[----:B-1----:R1:W2:Y:S02]  /*9d30*/  SYNCS.PHASECHK.TRANS64.TRYWAIT P0, [R0+URZ], R3 ;  /* 0x00000003000075a7 */ /* 0x0022a400080011ff */
[----:B--2---:R-:W-:Y:S05]  /*9d40*/  @!P0 NANOSLEEP.SYNCS 0x989680 ;  /* 0x009896800000895d */ /* 0x004fea0003900000 */
[----:B------:R-:W2:Y:S02]  /*9d50*/  @!P0 SYNCS.PHASECHK.TRANS64 P0, [R0+URZ], R3 ;  /* 0x00000003000085a7 */ /* 0x000ea400080010ff */
[----:B--2---:R-:W-:Y:S05]  /*9d60*/  @!P0 BRA `(.L_x_167) ;  /* 0xfffffffc00f08947 */ /* 0x004fea000383ffff */
[----:B------:R-:W-:Y:S05]  /*9d70*/  BRA `(.L_x_168) ;  /* 0xffffff9400307947 */ /* 0x000fea000383ffff */
.L_x_60:
[----:B------:R-:W-:-:S07]  /*9d80*/  MOV R0, UR5 ;  /* 0x0000000500007c02 */ /* 0x000fce0008000f00 */
.L_x_169:
[----:B-1----:R1:W2:Y:S02]  /*9d90*/  SYNCS.PHASECHK.TRANS64.TRYWAIT P0, [R0+URZ], R3 ;  /* 0x00000003000075a7 */ /* 0x0022a400080011ff */
[----:B--2---:R-:W-:Y:S05]  /*9da0*/  @!P0 NANOSLEEP.SYNCS 0x989680 ;  /* 0x009896800000895d */ /* 0x004fea0003900000 */
[----:B------:R-:W2:Y:S02]  /*9db0*/  @!P0 SYNCS.PHASECHK.TRANS64 P0, [R0+URZ], R3 ;  /* 0x00000003000085a7 */ /* 0x000ea400080010ff */
[----:B--2---:R-:W-:Y:S05]  /*9dc0*/  @!P0 BRA `(.L_x_169) ;  /* 0xfffffffc00f08947 */ /* 0x004fea000383ffff */
[----:B------:R-:W-:Y:S05]  /*9dd0*/  BRA `(.L_x_170) ;  /* 0xffffff94003c7947 */ /* 0x000fea000383ffff */
.L_x_61:
[----:B------:R-:W-:-:S07]  /*9de0*/  MOV R0, UR5 ;  /* 0x0000000500007c02 */ /* 0x000fce0008000f00 */
.L_x_171:
[----:B-1----:R1:W2:Y:S02]  /*9df0*/  SYNCS.PHASECHK.TRANS64.TRYWAIT P0, [R0+URZ], R3 ;  /* 0x00000003000075a7 */ /* 0x0022a400080011ff */
[----:B--2---:R-:W-:Y:S05]  /*9e00*/  @!P0 NANOSLEEP.SYNCS 0x989680 ;  /* 0x009896800000895d */ /* 0x004fea0003900000 */
[----:B------:R-:W2:Y:S02]  /*9e10*/  @!P0 SYNCS.PHASECHK.TRANS64 P0, [R0+URZ], R3 ;  /* 0x00000003000085a7 */ /* 0x000ea400080010ff */
[----:B--2---:R-:W-:Y:S05]  /*9e20*/  @!P0 BRA `(.L_x_171) ;  /* 0xfffffffc00f08947 */ /* 0x004fea000383ffff */
[----:B------:R-:W-:Y:S05]  /*9e30*/  BRA `(.L_x_172) ;  /* 0xffffff9400487947 */ /* 0x000fea000383ffff */
.L_x_62:
[----:B------:R-:W-:-:S07]  /*9e40*/  MOV R0, UR5 ;  /* 0x0000000500007c02 */ /* 0x000fce0008000f00 */
.L_x_173:
[----:B-1----:R1:W2:Y:S02]  /*9e50*/  SYNCS.PHASECHK.TRANS64.TRYWAIT P0, [R0+URZ], R3 ;  /* 0x00000003000075a7 */ /* 0x0022a400080011ff */
[----:B--2---:R-:W-:Y:S05]  /*9e60*/  @!P0 NANOSLEEP.SYNCS 0x989680 ;  /* 0x009896800000895d */ /* 0x004fea0003900000 */
[----:B------:R-:W2:Y:S02]  /*9e70*/  @!P0 SYNCS.PHASECHK.TRANS64 P0, [R0+URZ], R3 ;  /* 0x00000003000085a7 */ /* 0x000ea400080010ff */
[----:B--2---:R-:W-:Y:S05]  /*9e80*/  @!P0 BRA `(.L_x_173) ;  /* 0xfffffffc00f08947 */ /* 0x004fea000383ffff */
[----:B------:R-:W-:Y:S05]  /*9e90*/  BRA `(.L_x_174) ;  /* 0xffffff9400547947 */ /* 0x000fea000383ffff */
.L_x_63:
[----:B------:R-:W-:-:S07]  /*9ea0*/  MOV R0, UR5 ;  /* 0x0000000500007c02 */ /* 0x000fce0008000f00 */
.L_x_175:
[----:B-1----:R1:W2:Y:S02]  /*9eb0*/  SYNCS.PHASECHK.TRANS64.TRYWAIT P0, [R0+URZ], R3 ;  /* 0x00000003000075a7 */ /* 0x0022a400080011ff */
[----:B--2---:R-:W-:Y:S05]  /*9ec0*/  @!P0 NANOSLEEP.SYNCS 0x989680 ;  /* 0x009896800000895d */ /* 0x004fea0003900000 */
[----:B------:R-:W2:Y:S02]  /*9ed0*/  @!P0 SYNCS.PHASECHK.TRANS64 P0, [R0+URZ], R3 ;  /* 0x00000003000085a7 */ /* 0x000ea400080010ff */
[----:B--2---:R-:W-:Y:S05]  /*9ee0*/  @!P0 BRA `(.L_x_175) ;  /* 0xfffffffc00f08947 */ /* 0x004fea000383ffff */
[----:B------:R-:W-:Y:S05]  /*9ef0*/  BRA `(.L_x_176) ;  /* 0xffffff9400607947 */ /* 0x000fea000383ffff */
.L_x_64:
[----:B------:R-:W-:-:S07]  /*9f00*/  MOV R0, UR5 ;  /* 0x0000000500007c02 */ /* 0x000fce0008000f00 */
.L_x_177:
[----:B-1----:R1:W2:Y:S02]  /*9f10*/  SYNCS.PHASECHK.TRANS64.TRYWAIT P0, [R0+URZ], R3 ;  /* 0x00000003000075a7 */ /* 0x0022a400080011ff */
[----:B--2---:R-:W-:Y:S05]  /*9f20*/  @!P0 NANOSLEEP.SYNCS 0x989680 ;  /* 0x009896800000895d */ /* 0x004fea0003900000 */
[----:B------:R-:W2:Y:S02]  /*9f30*/  @!P0 SYNCS.PHASECHK.TRANS64 P0, [R0+URZ], R3 ;  /* 0x00000003000085a7 */ /* 0x000ea400080010ff */
[----:B--2---:R-:W-:Y:S05]  /*9f40*/  @!P0 BRA `(.L_x_177) ;  /* 0xfffffffc00f08947 */ /* 0x004fea000383ffff */
[----:B------:R-:W-:Y:S05]  /*9f50*/  BRA `(.L_x_178) ;  /* 0xffffff94006c7947 */ /* 0x000fea000383ffff */
.L_x_65:
[----:B------:R-:W-:-:S07]  /*9f60*/  MOV R0, UR5 ;  /* 0x0000000500007c02 */ /* 0x000fce0008000f00 */
.L_x_179:
[----:B-1----:R1:W2:Y:S02]  /*9f70*/  SYNCS.PHASECHK.TRANS64.TRYWAIT P0, [R0+URZ], R3 ;  /* 0x00000003000075a7 */ /* 0x0022a400080011ff */
[----:B--2---:R-:W-:Y:S05]  /*9f80*/  @!P0 NANOSLEEP.SYNCS 0x989680 ;  /* 0x009896800000895d */ /* 0x004fea0003900000 */
[----:B------:R-:W2:Y:S02]  /*9f90*/  @!P0 SYNCS.PHASECHK.TRANS64 P0, [R0+URZ], R3 ;  /* 0x00000003000085a7 */ /* 0x000ea400080010ff */
[----:B--2---:R-:W-:Y:S05]  /*9fa0*/  @!P0 BRA `(.L_x_179) ;  /* 0xfffffffc00f08947 */ /* 0x004fea000383ffff */
[----:B------:R-:W-:Y:S05]  /*9fb0*/  BRA `(.L_x_180) ;  /* 0xffffff9400787947 */ /* 0x000fea000383ffff */
.L_x_66:
[----:B------:R-:W-:-:S07]  /*9fc0*/  MOV R0, UR5 ;  /* 0x0000000500007c02 */ /* 0x000fce0008000f00 */
.L_x_181:
[----:B-1----:R1:W2:Y:S02]  /*9fd0*/  SYNCS.PHASECHK.TRANS64.TRYWAIT P0, [R0+URZ], R3 ;  /* 0x00000003000075a7 */ /* 0x0022a400080011ff */
[----:B--2---:R-:W-:Y:S05]  /*9fe0*/  @!P0 NANOSLEEP.SYNCS 0x989680 ;  /* 0x009896800000895d */ /* 0x004fea0003900000 */
[----:B------:R-:W2:Y:S02]  /*9ff0*/  @!P0 SYNCS.PHASECHK.TRANS64 P0, [R0+URZ], R3 ;  /* 0x00000003000085a7 */ /* 0x000ea400080010ff */
[----:B--2---:R-:W-:Y:S05]  /*a000*/  @!P0 BRA `(.L_x_181) ;  /* 0xfffffffc00f08947 */ /* 0x004fea000383ffff */
[----:B------:R-:W-:Y:S05]  /*a010*/  BRA `(.L_x_182) ;  /* 0xffffff9400847947 */ /* 0x000fea000383ffff */
.L_x_69:
[----:B-1----:R1:W2:Y:S02]  /*a020*/  SYNCS.PHASECHK.TRANS64.TRYWAIT P0, [R2+URZ+0x210], R5 ;  /* 0x00021005020075a7 */ /* 0x0022a400080011ff */
[----:B--2---:R-:W-:Y:S05]  /*a030*/  @!P0 NANOSLEEP.SYNCS 0x989680 ;  /* 0x009896800000895d */ /* 0x004fea0003900000 */
[----:B------:R-:W2:Y:S02]  /*a040*/  @!P0 SYNCS.PHASECHK.TRANS64 P0, [R2+URZ+0x210], R5 ;  /* 0x00021005020085a7 */ /* 0x000ea400080010ff */
[----:B--2---:R-:W-:Y:S05]  /*a050*/  @!P0 BRA `(.L_x_69) ;  /* 0xfffffffc00f08947 */ /* 0x004fea000383ffff */
[----:B------:R-:W-:Y:S05]  /*a060*/  BRA `(.L_x_183) ;  /* 0xffffff9400e07947 */ /* 0x000fea000383ffff */
.L_x_70:
[----:B------:R-:W-:-:S07]  /*a070*/  MOV R2, UR4 ;  /* 0x0000000400027c02 */ /* 0x000fce0008000f00 */
.L_x_184:
[----:B-1----:R1:W2:Y:S02]  /*a080*/  SYNCS.PHASECHK.TRANS64.TRYWAIT P0, [R2+URZ+0x1c0], R5 ;  /* 0x0001c005020075a7 */ /* 0x0022a400080011ff */
[----:B--2---:R-:W-:Y:S05]  /*a090*/  @!P0 NANOSLEEP.SYNCS 0x989680 ;  /* 0x009896800000895d */ /* 0x004fea0003900000 */
[----:B------:R-:W2:Y:S02]  /*a0a0*/  @!P0 SYNCS.PHASECHK.TRANS64 P0, [R2+URZ+0x1c0], R5 ;  /* 0x0001c005020085a7 */ /* 0x000ea400080010ff */
[----:B--2---:R-:W-:Y:S05]  /*a0b0*/  @!P0 BRA `(.L_x_184) ;  /* 0xfffffffc00f08947 */ /* 0x004fea000383ffff */
[----:B------:R-:W-:Y:S05]  /*a0c0*/  BRA `(.L_x_185) ;  /* 0xffffff9400f07947 */ /* 0x000fea000383ffff */
.L_x_71:
[----:B-1----:R1:W2:Y:S02]  /*a0d0*/  SYNCS.PHASECHK.TRANS64.TRYWAIT P1, [R2+URZ+0x1b0], R5 ;  /* 0x0001b005020075a7 */ /* 0x0022a400080211ff */
[----:B--2---:R-:W-:Y:S05]  /*a0e0*/  @!P1 NANOSLEEP.SYNCS 0x989680 ;  /* 0x009896800000995d */ /* 0x004fea0003900000 */
[----:B------:R-:W2:Y:S02]  /*a0f0*/  @!P1 SYNCS.PHASECHK.TRANS64 P1, [R2+URZ+0x1b0], R5 ;  /* 0x0001b005020095a7 */ /* 0x000ea400080210ff */
[----:B--2---:R-:W-:Y:S05]  /*a100*/  @!P1 BRA `(.L_x_71) ;  /* 0xfffffffc00f09947 */ /* 0x004fea000383ffff */
[----:B------:R-:W-:Y:S05]  /*a110*/  BRA `(.L_x_186) ;  /* 0xffffff9800207947 */ /* 0x000fea000383ffff */
.L_x_74:
[----:B------:R-:W-:-:S07]  /*a120*/  MOV R0, UR4 ;  /* 0x0000000400007c02 */ /* 0x000fce0008000f00 */
.L_x_187:
[----:B-1----:R1:W2:Y:S02]  /*a130*/  SYNCS.PHASECHK.TRANS64.TRYWAIT P0, [R0+URZ+0x1c0], R3 ;  /* 0x0001c003000075a7 */ /* 0x0022a400080011ff */
[----:B--2---:R-:W-:Y:S05]  /*a140*/  @!P0 NANOSLEEP.SYNCS 0x989680 ;  /* 0x009896800000895d */ /* 0x004fea0003900000 */
[----:B------:R-:W2:Y:S02]  /*a150*/  @!P0 SYNCS.PHASECHK.TRANS64 P0, [R0+URZ+0x1c0], R3 ;  /* 0x0001c003000085a7 */ /* 0x000ea400080010ff */
[----:B--2---:R-:W-:Y:S05]  /*a160*/  @!P0 BRA `(.L_x_187) ;  /* 0xfffffffc00f08947 */ /* 0x004fea000383ffff */
[----:B------:R-:W-:Y:S05]  /*a170*/  BRA `(.L_x_73) ;  /* 0xffffff9800747947 */ /* 0x000fea000383ffff */
.L_x_81:
[----:B-1----:R1:W2:Y:S02]  /*a180*/  SYNCS.PHASECHK.TRANS64.TRYWAIT P1, [R0+URZ+0x1b0], R5 ;  /* 0x0001b005000075a7 */ /* 0x0022a400080211ff */
[----:B--2---:R-:W-:Y:S05]  /*a190*/  @!P1 NANOSLEEP.SYNCS 0x989680 ;  /* 0x009896800000995d */ /* 0x004fea0003900000 */
[----:B------:R-:W2:Y:S02]  /*a1a0*/  @!P1 SYNCS.PHASECHK.TRANS64 P1, [R0+URZ+0x1b0], R5 ;  /* 0x0001b005000095a7 */ /* 0x000ea400080210ff */
[----:B--2---:R-:W-:Y:S05]  /*a1b0*/  @!P1 BRA `(.L_x_81) ;  /* 0xfffffffc00f09947 */ /* 0x004fea000383ffff */
[----:B------:R-:W-:Y:S05]  /*a1c0*/  BRA `(.L_x_188) ;  /* 0xffffff9c00d07947 */ /* 0x000fea000383ffff */
.L_x_82:
[----:B------:R-:W-:-:S07]  /*a1d0*/  MOV R3, UR18 ;  /* 0x0000001200037c02 */ /* 0x000fce0008000f00 */
.L_x_189:
[----:B-1----:R1:W2:Y:S02]  /*a1e0*/  SYNCS.PHASECHK.TRANS64.TRYWAIT P0, [R3+URZ+0x1f0], R0 ;  /* 0x0001f000030075a7 */ /* 0x0022a400080011ff */
[----:B--2---:R-:W-:Y:S05]  /*a1f0*/  @!P0 NANOSLEEP.SYNCS 0x989680 ;  /* 0x009896800000895d */ /* 0x004fea0003900000 */
[----:B------:R-:W2:Y:S02]  /*a200*/  @!P0 SYNCS.PHASECHK.TRANS64 P0, [R3+URZ+0x1f0], R0 ;  /* 0x0001f000030085a7 */ /* 0x000ea400080010ff */
[----:B--2---:R-:W-:Y:S05]  /*a210*/  @!P0 BRA `(.L_x_189) ;  /* 0xfffffffc00f08947 */ /* 0x004fea000383ffff */
[----:B------:R-:W-:Y:S05]  /*a220*/  BRA `(.L_x_190) ;  /* 0xffffffa000047947 */ /* 0x000fea000383ffff */
.L_x_85:
[----:B------:R-:W-:Y:S07]  /*a230*/  MOV R0, UR6 ;  /* 0x0000000600007c02 */ /* 0x000fee0008000f00 */
.L_x_191:
[----:B-1----:R1:W2:Y:S02]  /*a240*/  SYNCS.PHASECHK.TRANS64.TRYWAIT P0, [R0+URZ], R3 ;  /* 0x00000003000075a7 */ /* 0x0022a400080011ff */
[----:B--2---:R-:W-:Y:S05]  /*a250*/  @!P0 NANOSLEEP.SYNCS 0x989680 ;  /* 0x009896800000895d */ /* 0x004fea0003900000 */
[----:B------:R-:W2:Y:S02]  /*a260*/  @!P0 SYNCS.PHASECHK.TRANS64 P0, [R0+URZ], R3 ;  /* 0x00000003000085a7 */ /* 0x000ea400080010ff */
[----:B--2---:R-:W-:Y:S05]  /*a270*/  @!P0 BRA `(.L_x_191) ;  /* 0xfffffffc00f08947 */ /* 0x004fea000383ffff */
[----:B------:R-:W-:Y:S05]  /*a280*/  BRA `(.L_x_84) ;  /* 0xffffffa000247947 */ /* 0x000fea000383ffff */
.L_x_88:
[----:B------:R-:W-:-:S07]  /*a290*/  MOV R0, UR4 ;  /* 0x0000000400007c02 */ /* 0x000fce0008000f00 */
.L_x_192:
[----:B--2---:R2:W4:Y:S02]  /*a2a0*/  SYNCS.PHASECHK.TRANS64.TRYWAIT P0, [R0+URZ], R3 ;  /* 0x00000003000075a7 */ /* 0x00452400080011ff */
[----:B----4-:R-:W-:Y:S05]  /*a2b0*/  @!P0 NANOSLEEP.SYNCS 0x989680 ;  /* 0x009896800000895d */ /* 0x010fea0003900000 */
[----:B------:R-:W4:Y:S02]  /*a2c0*/  @!P0 SYNCS.PHASECHK.TRANS64 P0, [R0+URZ], R3 ;  /* 0x00000003000085a7 */ /* 0x000f2400080010ff */
[----:B----4-:R-:W-:Y:S05]  /*a2d0*/  @!P0 BRA `(.L_x_192) ;  /* 0xfffffffc00f08947 */ /* 0x010fea000383ffff */
[----:B------:R-:W-:Y:S05]  /*a2e0*/  BRA `(.L_x_193) ;  /* 0xffffffa000c47947 */ /* 0x000fea000383ffff */
.L_x_89:
[----:B------:R-:W-:-:S07]  /*a2f0*/  MOV R0, UR5 ;  /* 0x0000000500007c02 */ /* 0x000fce0008000f00 */
.L_x_194:
[----:B-1----:R1:W2:Y:S02]  /*a300*/  SYNCS.PHASECHK.TRANS64.TRYWAIT P0, [R0+URZ], R3 ;  /* 0x00000003000075a7 */ /* 0x0022a400080011ff */
[----:B--2---:R-:W-:Y:S05]  /*a310*/  @!P0 NANOSLEEP.SYNCS 0x989680 ;  /* 0x009896800000895d */ /* 0x004fea0003900000 */
[----:B------:R-:W2:Y:S02]  /*a320*/  @!P0 SYNCS.PHASECHK.TRANS64 P0, [R0+URZ], R3 ;  /* 0x00000003000085a7 */ /* 0x000ea400080010ff */
[----:B--2---:R-:W-:Y:S05]  /*a330*/  @!P0 BRA `(.L_x_194) ;  /* 0xfffffffc00f08947 */ /* 0x004fea000383ffff */
[----:B------:R-:W-:Y:S05]  /*a340*/  BRA `(.L_x_195) ;  /* 0xffffffa000d07947 */ /* 0x000fea000383ffff */
.L_x_90:
[----:B------:R-:W-:-:S07]  /*a350*/  MOV R0, UR5 ;  /* 0x0000000500007c02 */ /* 0x000fce0008000f00 */
.L_x_196:
[----:B-1----:R1:W2:Y:S02]  /*a360*/  SYNCS.PHASECHK.TRANS64.TRYWAIT P0, [R0+URZ], R3 ;  /* 0x00000003000075a7 */ /* 0x0022a400080011ff */
[----:B--2---:R-:W-:Y:S05]  /*a370*/  @!P0 NANOSLEEP.SYNCS 0x989680 ;  /* 0x009896800000895d */ /* 0x004fea0003900000 */
[----:B------:R-:W2:Y:S02]  /*a380*/  @!P0 SYNCS.PHASECHK.TRANS64 P0, [R0+URZ], R3 ;  /* 0x00000003000085a7 */ /* 0x000ea400080010ff */
[----:B--2---:R-:W-:Y:S05]  /*a390*/  @!P0 BRA `(.L_x_196) ;  /* 0xfffffffc00f08947 */ /* 0x004fea000383ffff */
[----:B------:R-:W-:Y:S05]  /*a3a0*/  BRA `(.L_x_197) ;  /* 0xffffffa000dc7947 */ /* 0x000fea000383ffff */
.L_x_91:
[----:B------:R-:W-:-:S07]  /*a3b0*/  MOV R0, UR4 ;  /* 0x0000000400007c02 */ /* 0x000fce0008000f00 */
.L_x_198:
[----:B-1----:R1:W2:Y:S02]  /*a3c0*/  SYNCS.PHASECHK.TRANS64.TRYWAIT P0, [R0+URZ], R3 ;  /* 0x00000003000075a7 */ /* 0x0022a400080011ff */
[----:B--2---:R-:W-:Y:S05]  /*a3d0*/  @!P0 NANOSLEEP.SYNCS 0x989680 ;  /* 0x009896800000895d */ /* 0x004fea0003900000 */
[----:B------:R-:W2:Y:S02]  /*a3e0*/  @!P0 SYNCS.PHASECHK.TRANS64 P0, [R0+URZ], R3 ;  /* 0x00000003000085a7 */ /* 0x000ea400080010ff */
[----:B--2---:R-:W-:Y:S05]  /*a3f0*/  @!P0 BRA `(.L_x_198) ;  /* 0xfffffffc00f08947 */ /* 0x004fea000383ffff */
[----:B------:R-:W-:Y:S05]  /*a400*/  BRA `(.L_x_199) ;  /* 0xffffffa000e87947 */ /* 0x000fea000383ffff */
.L_x_96:
[----:B--2---:R2:W3:Y:S02]  /*a410*/  SYNCS.PHASECHK.TRANS64.TRYWAIT P0, [R12+URZ+0x1b0], R9 ;  /* 0x0001b0090c0075a7 */ /* 0x0044e400080011ff */
[----:B---3--:R-:W-:Y:S05]  /*a420*/  @!P0 NANOSLEEP.SYNCS 0x989680 ;  /* 0x009896800000895d */ /* 0x008fea0003900000 */
[----:B------:R-:W3:Y:S02]  /*a430*/  @!P0 SYNCS.PHASECHK.TRANS64 P0, [R12+URZ+0x1b0], R9 ;  /* 0x0001b0090c0085a7 */ /* 0x000ee400080010ff */
[----:B---3--:R-:W-:Y:S05]  /*a440*/  @!P0 BRA `(.L_x_96) ;  /* 0xfffffffc00f08947 */ /* 0x008fea000383ffff */
[----:B------:R-:W-:Y:S05]  /*a450*/  BRA `(.L_x_200) ;  /* 0xffffffa800007947 */ /* 0x000fea000383ffff */
.L_x_99:
[----:B------:R-:W-:Y:S07]  /*a460*/  MOV R0, UR21 ;  /* 0x0000001500007c02 */ /* 0x000fee0008000f00 */
.L_x_201:
[----:B--2---:R2:W3:Y:S02]  /*a470*/  SYNCS.PHASECHK.TRANS64.TRYWAIT P2, [R0+URZ+0x1a8], R11 ;  /* 0x0001a80b000075a7 */ /* 0x0044e400080411ff */
[----:B---3--:R-:W-:Y:S05]  /*a480*/  @!P2 NANOSLEEP.SYNCS 0x989680 ;  /* 0x009896800000a95d */ /* 0x008fea0003900000 */
[----:B------:R-:W3:Y:S02]  /*a490*/  @!P2 SYNCS.PHASECHK.TRANS64 P2, [R0+URZ+0x1a8], R11 ;  /* 0x0001a80b0000a5a7 */ /* 0x000ee400080410ff */
[----:B---3--:R-:W-:Y:S05]  /*a4a0*/  @!P2 BRA `(.L_x_201) ;  /* 0xfffffffc00f0a947 */ /* 0x008fea000383ffff */
[----:B------:R-:W-:Y:S05]  /*a4b0*/  BRA `(.L_x_98) ;  /* 0xffffffac00687947 */ /* 0x000fea000383ffff */
.L_x_102:
[----:B--2---:R-:W-:Y:S07]  /*a4c0*/  MOV R0, UR21 ;  /* 0x0000001500007c02 */ /* 0x004fee0008000f00 */
.L_x_202:
[----:B--2---:R2:W3:Y:S02]  /*a4d0*/  SYNCS.PHASECHK.TRANS64.TRYWAIT P0, [R0+URZ+0x190], R9 ;  /* 0x00019009000075a7 */ /* 0x0044e400080011ff */
[----:B---3--:R-:W-:Y:S05]  /*a4e0*/  @!P0 NANOSLEEP.SYNCS 0x989680 ;  /* 0x009896800000895d */ /* 0x008fea0003900000 */
[----:B------:R-:W3:Y:S02]  /*a4f0*/  @!P0 SYNCS.PHASECHK.TRANS64 P0, [R0+URZ+0x190], R9 ;  /* 0x00019009000085a7 */ /* 0x000ee400080010ff */
[----:B---3--:R-:W-:Y:S05]  /*a500*/  @!P0 BRA `(.L_x_202) ;  /* 0xfffffffc00f08947 */ /* 0x008fea000383ffff */
[----:B------:R-:W-:Y:S05]  /*a510*/  BRA `(.L_x_203) ;  /* 0xffffffac00c47947 */ /* 0x000fea000383ffff */
.L_x_103:
[----:B------:R-:W-:Y:S07]  /*a520*/  MOV R0, UR21 ;  /* 0x0000001500007c02 */ /* 0x000fee0008000f00 */
.L_x_204:
[----:B--2---:R2:W3:Y:S02]  /*a530*/  SYNCS.PHASECHK.TRANS64.TRYWAIT P0, [R0+URZ+0x198], R9 ;  /* 0x00019809000075a7 */ /* 0x0044e400080011ff */
[----:B---3--:R-:W-:Y:S05]  /*a540*/  @!P0 NANOSLEEP.SYNCS 0x989680 ;  /* 0x009896800000895d */ /* 0x008fea0003900000 */
[----:B------:R-:W3:Y:S02]  /*a550*/  @!P0 SYNCS.PHASECHK.TRANS64 P0, [R0+URZ+0x198], R9 ;  /* 0x00019809000085a7 */ /* 0x000ee400080010ff */
[----:B---3--:R-:W-:Y:S05]  /*a560*/  @!P0 BRA `(.L_x_204) ;  /* 0xfffffffc00f08947 */ /* 0x008fea000383ffff */
[----:B------:R-:W-:Y:S05]  /*a570*/  BRA `(.L_x_205) ;  /* 0xffffffb000007947 */ /* 0x000fea000383ffff */
.L_x_105:
[----:B------:R-:W-:-:S07]  /*a580*/  MOV R0, UR21 ;  /* 0x0000001500007c02 */ /* 0x000fce0008000f00 */
.L_x_206:
[----:B---3--:R3:W4:Y:S02]  /*a590*/  SYNCS.PHASECHK.TRANS64.TRYWAIT P0, [R0+URZ+0x190], R3 ;  /* 0x00019003000075a7 */ /* 0x00872400080011ff */
[----:B----4-:R-:W-:Y:S05]  /*a5a0*/  @!P0 NANOSLEEP.SYNCS 0x989680 ;  /* 0x009896800000895d */ /* 0x010fea0003900000 */
[----:B------:R-:W4:Y:S02]  /*a5b0*/  @!P0 SYNCS.PHASECHK.TRANS64 P0, [R0+URZ+0x190], R3 ;  /* 0x00019003000085a7 */ /* 0x000f2400080010ff */
[----:B----4-:R-:W-:Y:S05]  /*a5c0*/  @!P0 BRA `(.L_x_206) ;  /* 0xfffffffc00f08947 */ /* 0x010fea000383ffff */
[----:B------:R-:W-:Y:S05]  /*a5d0*/  BRA `(.L_x_207) ;  /* 0xffffffb000747947 */ /* 0x000fea000383ffff */
.L_x_107:
[----:B-1----:R1:W2:Y:S02]  /*a5e0*/  SYNCS.PHASECHK.TRANS64.TRYWAIT P0, [R3+URZ+0x1b0], R0 ;  /* 0x0001b000030075a7 */ /* 0x0022a400080011ff */
[----:B--2---:R-:W-:Y:S05]  /*a5f0*/  @!P0 NANOSLEEP.SYNCS 0x989680 ;  /* 0x009896800000895d */ /* 0x004fea0003900000 */
[----:B------:R-:W2:Y:S02]  /*a600*/  @!P0 SYNCS.PHASECHK.TRANS64 P0, [R3+URZ+0x1b0], R0 ;  /* 0x0001b000030085a7 */ /* 0x000ea400080010ff */
[----:B--2---:R-:W-:Y:S05]  /*a610*/  @!P0 BRA `(.L_x_107) ;  /* 0xfffffffc00f08947 */ /* 0x004fea000383ffff */
[----:B------:R-:W-:Y:S05]  /*a620*/  BRA `(.L_x_208) ;  /* 0xffffffb400307947 */ /* 0x000fea000383ffff */
.L_x_118:
[----:B-1----:R1:W2:Y:S02]  /*a630*/  SYNCS.PHASECHK.TRANS64.TRYWAIT P1, [R3+URZ+0x180], R0 ;  /* 0x00018000030075a7 */ /* 0x0022a400080211ff */
[----:B--2---:R-:W-:Y:S05]  /*a640*/  @!P1 NANOSLEEP.SYNCS 0x989680 ;  /* 0x009896800000995d */ /* 0x004fea0003900000 */
[----:B------:R-:W2:Y:S02]  /*a650*/  @!P1 SYNCS.PHASECHK.TRANS64 P1, [R3+URZ+0x180], R0 ;  /* 0x00018000030095a7 */ /* 0x000ea400080210ff */
[----:B--2---:R-:W-:Y:S05]  /*a660*/  @!P1 BRA `(.L_x_118) ;  /* 0xfffffffc00f09947 */ /* 0x004fea000383ffff */
[----:B------:R-:W-:Y:S05]  /*a670*/  BRA `(.L_x_117) ;  /* 0xffffffc000b07947 */ /* 0x000fea000383ffff */
.L_x_120:
[----:B----4-:R4:W1:Y:S02]  /*a680*/  SYNCS.PHASECHK.TRANS64.TRYWAIT P0, [R78+URZ+0x1d0], R5 ;  /* 0x0001d0054e0075a7 */ /* 0x01086400080011ff */
[----:B-1----:R-:W-:Y:S05]  /*a690*/  @!P0 NANOSLEEP.SYNCS 0x989680 ;  /* 0x009896800000895d */ /* 0x002fea0003900000 */
[----:B------:R-:W1:Y:S02]  /*a6a0*/  @!P0 SYNCS.PHASECHK.TRANS64 P0, [R78+URZ+0x1d0], R5 ;  /* 0x0001d0054e0085a7 */ /* 0x000e6400080010ff */
[----:B-1----:R-:W-:Y:S05]  /*a6b0*/  @!P0 BRA `(.L_x_120) ;  /* 0xfffffffc00f08947 */ /* 0x002fea000383ffff */
[----:B------:R-:W-:Y:S05]  /*a6c0*/  BRA `(.L_x_119) ;  /* 0xffffffc4000c7947 */ /* 0x000fea000383ffff */
.L_x_128:
[----:B--2---:R2:W3:Y:S02]  /*a6d0*/  SYNCS.PHASECHK.TRANS64.TRYWAIT P0, [R111+URZ+0x180], R0 ;  /* 0x000180006f0075a7 */ /* 0x0044e400080011ff */
[----:B---3--:R-:W-:Y:S05]  /*a6e0*/  @!P0 NANOSLEEP.SYNCS 0x989680 ;  /* 0x009896800000895d */ /* 0x008fea0003900000 */
[----:B------:R-:W3:Y:S02]  /*a6f0*/  @!P0 SYNCS.PHASECHK.TRANS64 P0, [R111+URZ+0x180], R0 ;  /* 0x000180006f0085a7 */ /* 0x000ee400080010ff */
[----:B---3--:R-:W-:Y:S05]  /*a700*/  @!P0 BRA `(.L_x_128) ;  /* 0xfffffffc00f08947 */ /* 0x008fea000383ffff */
[----:B------:R-:W-:Y:S05]  /*a710*/  BRA `(.L_x_127) ;  /* 0xffffffd800107947 */ /* 0x000fea000383ffff */
        .weak           $__internal_0_$__cuda_sm10x_tcgen05_guardrail_trap_col_being_dealloced_not_returned_by_alloc
        .type           $__internal_0_$__cuda_sm10x_tcgen05_guardrail_trap_col_being_dealloced_not_returned_by_alloc,@function
        .size           $__internal_0_$__cuda_sm10x_tcgen05_guardrail_trap_col_being_dealloced_not_returned_by_alloc,($__internal_1_$__cuda_sm10x_tcgen05_guardrail_trap_phase_invalid_during_alloc - $__internal_0_$__cuda_sm10x_tcgen05_guardrail_trap_col_being_dealloced_not_returned_by_alloc)
$__internal_0_$__cuda_sm10x_tcgen05_guardrail_trap_col_being_dealloced_not_returned_by_alloc:
[----:B------:R-:W-:Y:S05]  /*a720*/  BPT.TRAP 0x1 ;  /* 0x000000040000795c */ /* 0x000fea0000300000 */
[----:B------:R-:W-:-:S04]  /*a730*/  HFMA2 R3, -RZ, RZ, 0, 0 ;  /* 0x00000000ff037431 */ /* 0x000fc800000001ff */
[----:B------:R-:W-:Y:S05]  /*a740*/  RET.REL.NODEC R2 `(_ZN7cutlass13device_kernelINS_4gemm6kernel13GemmUniversalIN4cute5tupleIJiiiiEEENS1_10collective13CollectiveMmaINS1_35MainloopSm100TmaUmmaWarpSpecializedILi24ELi2ELi4ENS5_IJNS4_1CILi1EEENSA_ILi2EEESB_EEEEENS5_IJNSA_ILi128EEESF_NSA_ILi32EEEEEEaNS5_IJlSB_lEEEaSI_NS4_8TiledMMAINS4_8MMA_AtomIJNS4_15SM100_MMA_S8_SSIaaiLi128ELi128ELNS4_4UMMA5MajorE0ELSN_0ELNSM_8SaturateE0EEEEEENS4_6LayoutINS5_IJSB_SB_SB_EEENS5_IJNSA_ILi0EEEST_ST_EEEEENS5_IJNS4_10UnderscoreESW_SW_EEEEENS4_23SM90_TMA_LOAD_MULTICASTENS4_14ComposedLayoutINS4_7SwizzleILi1ELi4ELi3EEENS4_18smem_ptr_flag_bitsILi8EEENSR_INS5_IJNSA_ILi8EEESG_EEENS5_IJSG_SB_EEEEEEEvNS4_8identityENS4_13SM90_TMA_LOADES19_vS1A_EENS_8epilogue10collective18CollectiveEpilogueINS1D_23Sm100TmaWarpSpecializedILi2ELi2ELi64ELb0ELb0EEEJSH_NS5_IJNSR_ISF_SB_EENSR_INSA_ILi64EEESB_EEEEEaSI_aSI_NS1D_6fusion15FusionCallbacksIS1H_NS1M_17LinearCombinationIaiaiLNS_15FloatRoundStyleE2EEESH_S1L_JEEENS4_5SM1004TMEM4LOAD26SM100_TMEM_LOAD_32dp32b64xES1B_NS10_INS11_ILi2ELi4ELi3EEES14_NSR_INS5_IJS15_S1J_EEENS5_IJS1J_SB_EEEEEEENS4_39AutoVectorizingCopyWithAssumedAlignmentILi128EEENS4_14SM90_TMA_STOREES20_S22_S22_EEEvvEEEEvNT_6ParamsE) ;  /* 0xffffff58022c7950 */ /* 0x000fea0003c3ffff */
        .weak           $__internal_1_$__cuda_sm10x_tcgen05_guardrail_trap_phase_invalid_during_alloc
        .type           $__internal_1_$__cuda_sm10x_tcgen05_guardrail_trap_phase_invalid_during_alloc,@function
        .size           $__internal_1_$__cuda_sm10x_tcgen05_guardrail_trap_phase_invalid_during_alloc,($__internal_2_$__cuda_sm10x_tcgen05_guardrail_trap_unallocated_columns_being_dealloced - $__internal_1_$__cuda_sm10x_tcgen05_guardrail_trap_phase_invalid_during_alloc)
$__internal_1_$__cuda_sm10x_tcgen05_guardrail_trap_phase_invalid_during_alloc:
[----:B------:R-:W-:Y:S05]  /*a750*/  BPT.TRAP 0x1 ;  /* 0x000000040000795c */ /* 0x000fea0000300000 */
[----:B------:R-:W-:-:S04]  /*a760*/  MOV R5, 0x0 ;  /* 0x0000000000057802 */ /* 0x000fc80000000f00 */
[----:B------:R-:W-:Y:S05]  /*a770*/  RET.REL.NODEC R4 `(_ZN7cutlass13device_kernelINS_4gemm6kernel13GemmUniversalIN4cute5tupleIJiiiiEEENS1_10collective13CollectiveMmaINS1_35MainloopSm100TmaUmmaWarpSpecializedILi24ELi2ELi4ENS5_IJNS4_1CILi1EEENSA_ILi2EEESB_EEEEENS5_IJNSA_ILi128EEESF_NSA_ILi32EEEEEEaNS5_IJlSB_lEEEaSI_NS4_8TiledMMAINS4_8MMA_AtomIJNS4_15SM100_MMA_S8_SSIaaiLi128ELi128ELNS4_4UMMA5MajorE0ELSN_0ELNSM_8SaturateE0EEEEEENS4_6LayoutINS5_IJSB_SB_SB_EEENS5_IJNSA_ILi0EEEST_ST_EEEEENS5_IJNS4_10UnderscoreESW_SW_EEEEENS4_23SM90_TMA_LOAD_MULTICASTENS4_14ComposedLayoutINS4_7SwizzleILi1ELi4ELi3EEENS4_18smem_ptr_flag_bitsILi8EEENSR_INS5_IJNSA_ILi8EEESG_EEENS5_IJSG_SB_EEEEEEEvNS4_8identityENS4_13SM90_TMA_LOADES19_vS1A_EENS_8epilogue10collective18CollectiveEpilogueINS1D_23Sm100TmaWarpSpecializedILi2ELi2ELi64ELb0ELb0EEEJSH_NS5_IJNSR_ISF_SB_EENSR_INSA_ILi64EEESB_EEEEEaSI_aSI_NS1D_6fusion15FusionCallbacksIS1H_NS1M_17LinearCombinationIaiaiLNS_15FloatRoundStyleE2EEESH_S1L_JEEENS4_5SM1004TMEM4LOAD26SM100_TMEM_LOAD_32dp32b64xES1B_NS10_INS11_ILi2ELi4ELi3EEES14_NSR_INS5_IJS15_S1J_EEENS5_IJS1J_SB_EEEEEEENS4_39AutoVectorizingCopyWithAssumedAlignmentILi128EEENS4_14SM90_TMA_STOREES20_S22_S22_EEEvvEEEEvNT_6ParamsE) ;  /* 0xffffff5804207950 */ /* 0x000fea0003c3ffff */
        .weak           $__internal_2_$__cuda_sm10x_tcgen05_guardrail_trap_unallocated_columns_being_dealloced
        .type           $__internal_2_$__cuda_sm10x_tcgen05_guardrail_trap_unallocated_columns_being_dealloced,@function
        .size           $__internal_2_$__cuda_sm10x_tcgen05_guardrail_trap_unallocated_columns_being_dealloced,(.L_x_210 - $__internal_2_$__cuda_sm10x_tcgen05_guardrail_trap_unallocated_columns_being_dealloced)
$__internal_2_$__cuda_sm10x_tcgen05_guardrail_trap_unallocated_columns_being_dealloced:
[----:B------:R-:W-:Y:S05]  /*a780*/  BPT.TRAP 0x1 ;  /* 0x000000040000795c */ /* 0x000fea0000300000 */
[----:B------:R-:W-:-:S04]  /*a790*/  HFMA2 R3, -RZ, RZ, 0, 0 ;  /* 0x00000000ff037431 */ /* 0x000fc800000001ff */
[----:B------:R-:W-:Y:S05]  /*a7a0*/  RET.REL.NODEC R2 `(_ZN7cutlass13device_kernelINS_4gemm6kernel13GemmUniversalIN4cute5tupleIJiiiiEEENS1_10collective13CollectiveMmaINS1_35MainloopSm100TmaUmmaWarpSpecializedILi24ELi2ELi4ENS5_IJNS4_1CILi1EEENSA_ILi2EEESB_EEEEENS5_IJNSA_ILi128EEESF_NSA_ILi32EEEEEEaNS5_IJlSB_lEEEaSI_NS4_8TiledMMAINS4_8MMA_AtomIJNS4_15SM100_MMA_S8_SSIaaiLi128ELi128ELNS4_4UMMA5MajorE0ELSN_0ELNSM_8SaturateE0EEEEEENS4_6LayoutINS5_IJSB_SB_SB_EEENS5_IJNSA_ILi0EEEST_ST_EEEEENS5_IJNS4_10UnderscoreESW_SW_EEEEENS4_23SM90_TMA_LOAD_MULTICASTENS4_14ComposedLayoutINS4_7SwizzleILi1ELi4ELi3EEENS4_18smem_ptr_flag_bitsILi8EEENSR_INS5_IJNSA_ILi8EEESG_EEENS5_IJSG_SB_EEEEEEEvNS4_8identityENS4_13SM90_TMA_LOADES19_vS1A_EENS_8epilogue10collective18CollectiveEpilogueINS1D_23Sm100TmaWarpSpecializedILi2ELi2ELi64ELb0ELb0EEEJSH_NS5_IJNSR_ISF_SB_EENSR_INSA_ILi64EEESB_EEEEEaSI_aSI_NS1D_6fusion15FusionCallbacksIS1H_NS1M_17LinearCombinationIaiaiLNS_15FloatRoundStyleE2EEESH_S1L_JEEENS4_5SM1004TMEM4LOAD26SM100_TMEM_LOAD_32dp32b64xES1B_NS10_INS11_ILi2ELi4ELi3EEES14_NSR_INS5_IJS15_S1J_EEENS5_IJS1J_SB_EEEEEEENS4_39AutoVectorizingCopyWithAssumedAlignmentILi128EEENS4_14SM90_TMA_STOREES20_S22_S22_EEEvvEEEEvNT_6ParamsE) ;  /* 0xffffff5802147950 */ /* 0x000fea0003c3ffff */
.L_x_209:
[----:B------:R-:W-:-:S00]  /*a7b0*/  BRA `(.L_x_209) ;  /* 0xfffffffc00fc7947 */ /* 0x000fc0000383ffff */
[----:B------:R-:W-:-:S00]  /*a7c0*/  NOP ;  /* 0x0000000000007918 */ /* 0x000fc00000000000 */
        /* <DEDUP_REMOVED lines=11> */
.L_x_210:


//--------------------- .nv.global.init           --------------------------
	.section	.nv.global.init,"aw",@progbits
.nv.global.init:
	.type		$str$27,@object
	.size		$str$27,($str$28 - $str$27)
$str$27:
        /*0000*/ 	.byte	0x28, 0x61, 0x64, 0x64, 0x72, 0x65, 0x73, 0x73, 0x20, 0x26, 0x20, 0x6d, 0x61, 0x73, 0x6b, 0x29
        /*0010*/ 	.byte	0x20, 0x3d, 0x3d, 0x20, 0x30, 0x00
	.type		$str$28,@object
	.size		$str$28,($str$26 - $str$28)
$str$28:
        /*0016*/ 	.byte	0x2f, 0x74, 0x6d, 0x70, 0x2f, 0x63, 0x75, 0x74, 0x6c, 0x61, 0x73, 0x73, 0x5f, 0x73, 0x77, 0x65
        /*0026*/ 	.byte	0x65, 0x70, 0x5f, 0x73, 0x72, 0x63, 0x2f, 0x69, 0x6e, 0x63, 0x6c, 0x75, 0x64, 0x65, 0x2f, 0x63
        /*0036*/ 	.byte	0x75, 0x74, 0x65, 0x2f, 0x70, 0x6f, 0x69, 0x6e, 0x74, 0x65, 0x72, 0x5f, 0x66, 0x6c, 0x61, 0x67
        /*0046*/ 	.byte	0x67, 0x65, 0x64, 0x2e, 0x68, 0x70, 0x70, 0x00
	.type		$str$26,@object
	.size		$str$26,($str$25 - $str$26)
$str$26:
        /*004e*/ 	.byte	0x2f, 0x74, 0x6d, 0x70, 0x2f, 0x63, 0x75, 0x74, 0x6c, 0x61, 0x73, 0x73, 0x5f, 0x73, 0x77, 0x65
        /*005e*/ 	.byte	0x65, 0x70, 0x5f, 0x73, 0x72, 0x63, 0x2f, 0x69, 0x6e, 0x63, 0x6c, 0x75, 0x64, 0x65, 0x2f, 0x63
        /*006e*/ 	.byte	0x75, 0x74, 0x65, 0x2f, 0x61, 0x74, 0x6f, 0x6d, 0x2f, 0x63, 0x6f, 0x70, 0x79, 0x5f, 0x74, 0x72
        /*007e*/ 	.byte	0x61, 0x69, 0x74, 0x73, 0x5f, 0x73, 0x6d, 0x31, 0x30, 0x30, 0x2e, 0x68, 0x70, 0x70, 0x00
	.type		$str$25,@object
	.size		$str$25,(__unnamed_1 - $str$25)
$str$25:
        /*008d*/ 	.byte	0x28, 0x28, 0x75, 0x69, 0x6e, 0x74, 0x33, 0x32, 0x5f, 0x74, 0x28, 0x74, 0x68, 0x72, 0x65, 0x61
        /*009d*/ 	.byte	0x64, 0x49, 0x64, 0x78, 0x2e, 0x78, 0x29, 0x20, 0x2f, 0x20, 0x33, 0x32, 0x29, 0x20, 0x25, 0x20
        /*00ad*/ 	.byte	0x34, 0x29, 0x20, 0x3d, 0x3d, 0x20, 0x28, 0x28, 0x28, 0x74, 0x6d, 0x65, 0x6d, 0x5f, 0x61, 0x64
        /*00bd*/ 	.byte	0x64, 0x72, 0x20, 0x3e, 0x3e, 0x20, 0x31, 0x36, 0x29, 0x20, 0x2f, 0x20, 0x33, 0x32, 0x29, 0x20
        /*00cd*/ 	.byte	0x25, 0x20, 0x34, 0x29, 0x00
	.type		__unnamed_1,@object
	.size		__unnamed_1,(__unnamed_2 - __unnamed_1)
__unnamed_1:
        /*00d2*/ 	.byte	0x61, 0x75, 0x74, 0x6f, 0x20, 0x63, 0x75, 0x74, 0x65, 0x3a, 0x3a, 0x61, 0x73, 0x5f, 0x70, 0x6f
        /* <DEDUP_REMOVED lines=24> */
        /*0262*/ 	.byte	0x5d, 0x00
	.type		__unnamed_2,@object
	.size		__unnamed_2,(.L_2 - __unnamed_2)
__unnamed_2:
        /* <DEDUP_REMOVED lines=42> */
        /*0504*/ 	.byte	0x43, 0x3c, 0x30, 0x3e, 0x3e, 0x3e, 0x3e, 0x5d, 0x00
.L_2:


//--------------------- .nv.shared._ZN7cutlass13device_kernelINS_4gemm6kernel13GemmUniversalIN4cute5tupleIJiiiiEEENS1_10collective13CollectiveMmaINS1_35MainloopSm100TmaUmmaWarpSpecializedILi24ELi2ELi4ENS5_IJNS4_1CILi1EEENSA_ILi2EEESB_EEEEENS5_IJNSA_ILi128EEESF_NSA_ILi32EEEEEEaNS5_IJlSB_lEEEaSI_NS4_8TiledMMAINS4_8MMA_AtomIJNS4_15SM100_MMA_S8_SSIaaiLi128ELi128ELNS4_4UMMA5MajorE0ELSN_0ELNSM_8SaturateE0EEEEEENS4_6LayoutINS5_IJSB_SB_SB_EEENS5_IJNSA_ILi0EEEST_ST_EEEEENS5_IJNS4_10UnderscoreESW_SW_EEEEENS4_23SM90_TMA_LOAD_MULTICASTENS4_14ComposedLayoutINS4_7SwizzleILi1ELi4ELi3EEENS4_18smem_ptr_flag_bitsILi8EEENSR_INS5_IJNSA_ILi8EEESG_EEENS5_IJSG_SB_EEEEEEEvNS4_8identityENS4_13SM90_TMA_LOADES19_vS1A_EENS_8epilogue10collective18CollectiveEpilogueINS1D_23Sm100TmaWarpSpecializedILi2ELi2ELi64ELb0ELb0EEEJSH_NS5_IJNSR_ISF_SB_EENSR_INSA_ILi64EEESB_EEEEEaSI_aSI_NS1D_6fusion15FusionCallbacksIS1H_NS1M_17LinearCombinationIaiaiLNS_15FloatRoundStyleE2EEESH_S1L_JEEENS4_5SM1004TMEM4LOAD26SM100_TMEM_LOAD_32dp32b64xES1B_NS10_INS11_ILi2ELi4ELi3EEES14_NSR_INS5_IJS15_S1J_EEENS5_IJS1J_SB_EEEEEEENS4_39AutoVectorizingCopyWithAssumedAlignmentILi128EEENS4_14SM90_TMA_STOREES20_S22_S22_EEEvvEEEEvNT_6ParamsE --------------------------
	.section	.nv.shared._ZN7cutlass13device_kernelINS_4gemm6kernel13GemmUniversalIN4cute5tupleIJiiiiEEENS1_10collective13CollectiveMmaINS1_35MainloopSm100TmaUmmaWarpSpecializedILi24ELi2ELi4ENS5_IJNS4_1CILi1EEENSA_ILi2EEESB_EEEEENS5_IJNSA_ILi128EEESF_NSA_ILi32EEEEEEaNS5_IJlSB_lEEEaSI_NS4_8TiledMMAINS4_8MMA_AtomIJNS4_15SM100_MMA_S8_SSIaaiLi128ELi128ELNS4_4UMMA5MajorE0ELSN_0ELNSM_8SaturateE0EEEEEENS4_6LayoutINS5_IJSB_SB_SB_EEENS5_IJNSA_ILi0EEEST_ST_EEEEENS5_IJNS4_10UnderscoreESW_SW_EEEEENS4_23SM90_TMA_LOAD_MULTICASTENS4_14ComposedLayoutINS4_7SwizzleILi1ELi4ELi3EEENS4_18smem_ptr_flag_bitsILi8EEENSR_INS5_IJNSA_ILi8EEESG_EEENS5_IJSG_SB_EEEEEEEvNS4_8identityENS4_13SM90_TMA_LOADES19_vS1A_EENS_8epilogue10collective18CollectiveEpilogueINS1D_23Sm100TmaWarpSpecializedILi2ELi2ELi64ELb0ELb0EEEJSH_NS5_IJNSR_ISF_SB_EENSR_INSA_ILi64EEESB_EEEEEaSI_aSI_NS1D_6fusion15FusionCallbacksIS1H_NS1M_17LinearCombinationIaiaiLNS_15FloatRoundStyleE2EEESH_S1L_JEEENS4_5SM1004TMEM4LOAD26SM100_TMEM_LOAD_32dp32b64xES1B_NS10_INS11_ILi2ELi4ELi3EEES14_NSR_INS5_IJS15_S1J_EEENS5_IJS1J_SB_EEEEEEENS4_39AutoVectorizingCopyWithAssumedAlignmentILi128EEENS4_14SM90_TMA_STOREES20_S22_S22_EEEvvEEEEvNT_6ParamsE,"aw",@nobits
	.sectionflags	@""
	.align	16
	.zero		1024


//--------------------- .nv.shared.reserved.0     --------------------------
	.section	.nv.shared.reserved.0,"aw",@nobits
	.weak		__nv_reservedSMEM_offset_0_alias
	.size		__nv_reservedSMEM_offset_0_alias, 0, 64
	.other		__nv_reservedSMEM_offset_0_alias,@"STO_CUDA_RESERVED_SHARED STV_DEFAULT"
__nv_reservedSMEM_offset_0_alias:
	.zero		0
.nv.shared.reserved.0:
	.zero		64
	.weak		__nv_reservedSMEM_tcgen05_partition
	.type		__nv_reservedSMEM_tcgen05_partition,@object
	.size		__nv_reservedSMEM_tcgen05_partition,(.L_0 - __nv_reservedSMEM_tcgen05_partition)
__nv_reservedSMEM_tcgen05_partition:
	.zero		32
.L_0:


//--------------------- .nv.global                --------------------------
	.section	.nv.global,"aw",@nobits
.nv.global:
	.type		_ZN39_INTERNAL_632fab0b_4_k_cu_dd30a21a_91854cute1_E,@object
	.size		_ZN39_INTERNAL_632fab0b_4_k_cu_dd30a21a_91854cute1_E,(_ZN39_INTERNAL_632fab0b_4_k_cu_dd30a21a_91854cuda3std3__45__cpo6cbeginE - _ZN39_INTERNAL_632fab0b_4_k_cu_dd30a21a_91854cute1_E)
_ZN39_INTERNAL_632fab0b_4_k_cu_dd30a21a_91854cute1_E:
	.zero		1
	.type		_ZN39_INTERNAL_632fab0b_4_k_cu_dd30a21a_91854cuda3std3__45__cpo6cbeginE,@object
	.size		_ZN39_INTERNAL_632fab0b_4_k_cu_dd30a21a_91854cuda3std3__45__cpo6cbeginE,(_ZN39_INTERNAL_632fab0b_4_k_cu_dd30a21a_91854cuda3std3__48in_placeE - _ZN39_INTERNAL_632fab0b_4_k_cu_dd30a21a_91854cuda3std3__45__cpo6cbeginE)
_ZN39_INTERNAL_632fab0b_4_k_cu_dd30a21a_91854cuda3std3__45__cpo6cbeginE:
	.zero		1
	.type		_ZN39_INTERNAL_632fab0b_4_k_cu_dd30a21a_91854cuda3std3__48in_placeE,@object
	.size		_ZN39_INTERNAL_632fab0b_4_k_cu_dd30a21a_91854cuda3std3__48in_placeE,(_ZN39_INTERNAL_632fab0b_4_k_cu_dd30a21a_91854cuda3std6ranges3__45__cpo9iter_moveE - _ZN39_INTERNAL_632fab0b_4_k_cu_dd30a21a_91854cuda3std3__48in_placeE)
_ZN39_INTERNAL_632fab0b_4_k_cu_dd30a21a_91854cuda3std3__48in_placeE:
	.zero		1
	.type		_ZN39_INTERNAL_632fab0b_4_k_cu_dd30a21a_91854cuda3std6ranges3__45__cpo9iter_moveE,@object
	.size		_ZN39_INTERNAL_632fab0b_4_k_cu_dd30a21a_91854cuda3std6ranges3__45__cpo9iter_moveE,(_ZN39_INTERNAL_632fab0b_4_k_cu_dd30a21a_91854cuda3std3__45__cpo5beginE - _ZN39_INTERNAL_632fab0b_4_k_cu_dd30a21a_91854cuda3std6ranges3__45__cpo9iter_moveE)
_ZN39_INTERNAL_632fab0b_4_k_cu_dd30a21a_91854cuda3std6ranges3__45__cpo9iter_moveE:
	.zero		1
	.type		_ZN39_INTERNAL_632fab0b_4_k_cu_dd30a21a_91854cuda3std3__45__cpo5beginE,@object
	.size		_ZN39_INTERNAL_632fab0b_4_k_cu_dd30a21a_91854cuda3std3__45__cpo5beginE,(_ZN39_INTERNAL_632fab0b_4_k_cu_dd30a21a_91854cuda3std3__441_GLOBAL__N__632fab0b_4_k_cu_dd30a21a_91856ignoreE - _ZN39_INTERNAL_632fab0b_4_k_cu_dd30a21a_91854cuda3std3__45__cpo5beginE)
_ZN39_INTERNAL_632fab0b_4_k_cu_dd30a21a_91854cuda3std3__45__cpo5beginE:
	.zero		1
	.type		_ZN39_INTERNAL_632fab0b_4_k_cu_dd30a21a_91854cuda3std3__441_GLOBAL__N__632fab0b_4_k_cu_dd30a21a_91856ignoreE,@object
	.size		_ZN39_INTERNAL_632fab0b_4_k_cu_dd30a21a_91854cuda3std3__441_GLOBAL__N__632fab0b_4_k_cu_dd30a21a_91856ignoreE,(_ZN39_INTERNAL_632fab0b_4_k_cu_dd30a21a_91854cute7productE - _ZN39_INTERNAL_632fab0b_4_k_cu_dd30a21a_91854cuda3std3__441_GLOBAL__N__632fab0b_4_k_cu_dd30a21a_91856ignoreE)
_ZN39_INTERNAL_632fab0b_4_k_cu_dd30a21a_91854cuda3std3__441_GLOBAL__N__632fab0b_4_k_cu_dd30a21a_91856ignoreE:
	.zero		1
	.type		_ZN39_INTERNAL_632fab0b_4_k_cu_dd30a21a_91854cute7productE,@object
	.size		_ZN39_INTERNAL_632fab0b_4_k_cu_dd30a21a_91854cute7productE,(_ZN39_INTERNAL_632fab0b_4_k_cu_dd30a21a_91854cuda3std3__45__cpo3endE - _ZN39_INTERNAL_632fab0b_4_k_cu_dd30a21a_91854cute7productE)
_ZN39_INTERNAL_632fab0b_4_k_cu_dd30a21a_91854cute7productE:
	.zero		1
	.type		_ZN39_INTERNAL_632fab0b_4_k_cu_dd30a21a_91854cuda3std3__45__cpo3endE,@object
	.size		_ZN39_INTERNAL_632fab0b_4_k_cu_dd30a21a_91854cuda3std3__45__cpo3endE,(_ZN39_INTERNAL_632fab0b_4_k_cu_dd30a21a_91854cuda3std3__419piecewise_constructE - _ZN39_INTERNAL_632fab0b_4_k_cu_dd30a21a_91854cuda3std3__45__cpo3endE)
_ZN39_INTERNAL_632fab0b_4_k_cu_dd30a21a_91854cuda3std3__45__cpo3endE:
	.zero		1
	.type		_ZN39_INTERNAL_632fab0b_4_k_cu_dd30a21a_91854cuda3std3__419piecewise_constructE,@object
	.size		_ZN39_INTERNAL_632fab0b_4_k_cu_dd30a21a_91854cuda3std3__419piecewise_constructE,(_ZN39_INTERNAL_632fab0b_4_k_cu_dd30a21a_91854cuda3std3__45__cpo4cendE - _ZN39_INTERNAL_632fab0b_4_k_cu_dd30a21a_91854cuda3std3__419piecewise_constructE)
_ZN39_INTERNAL_632fab0b_4_k_cu_dd30a21a_91854cuda3std3__419piecewise_constructE:
	.zero		1
	.type		_ZN39_INTERNAL_632fab0b_4_k_cu_dd30a21a_91854cuda3std3__45__cpo4cendE,@object
	.size		_ZN39_INTERNAL_632fab0b_4_k_cu_dd30a21a_91854cuda3std3__45__cpo4cendE,(_ZN39_INTERNAL_632fab0b_4_k_cu_dd30a21a_91854cuda3std6ranges3__45__cpo4swapE - _ZN39_INTERNAL_632fab0b_4_k_cu_dd30a21a_91854cuda3std3__45__cpo4cendE)
_ZN39_INTERNAL_632fab0b_4_k_cu_dd30a21a_91854cuda3std3__45__cpo4cendE:
	.zero		1
	.type		_ZN39_INTERNAL_632fab0b_4_k_cu_dd30a21a_91854cuda3std6ranges3__45__cpo4swapE,@object
	.size		_ZN39_INTERNAL_632fab0b_4_k_cu_dd30a21a_91854cuda3std6ranges3__45__cpo4swapE,(.L_10 - _ZN39_INTERNAL_632fab0b_4_k_cu_dd30a21a_91854cuda3std6ranges3__45__cpo4swapE)
_ZN39_INTERNAL_632fab0b_4_k_cu_dd30a21a_91854cuda3std6ranges3__45__cpo4swapE:
	.zero		1
.L_10:


//--------------------- .nv.constant0._ZN7cutlass13device_kernelINS_4gemm6kernel13GemmUniversalIN4cute5tupleIJiiiiEEENS1_10collective13CollectiveMmaINS1_35MainloopSm100TmaUmmaWarpSpecializedILi24ELi2ELi4ENS5_IJNS4_1CILi1EEENSA_ILi2EEESB_EEEEENS5_IJNSA_ILi128EEESF_NSA_ILi32EEEEEEaNS5_IJlSB_lEEEaSI_NS4_8TiledMMAINS4_8MMA_AtomIJNS4_15SM100_MMA_S8_SSIaaiLi128ELi128ELNS4_4UMMA5MajorE0ELSN_0ELNSM_8SaturateE0EEEEEENS4_6LayoutINS5_IJSB_SB_SB_EEENS5_IJNSA_ILi0EEEST_ST_EEEEENS5_IJNS4_10UnderscoreESW_SW_EEEEENS4_23SM90_TMA_LOAD_MULTICASTENS4_14ComposedLayoutINS4_7SwizzleILi1ELi4ELi3EEENS4_18smem_ptr_flag_bitsILi8EEENSR_INS5_IJNSA_ILi8EEESG_EEENS5_IJSG_SB_EEEEEEEvNS4_8identityENS4_13SM90_TMA_LOADES19_vS1A_EENS_8epilogue10collective18CollectiveEpilogueINS1D_23Sm100TmaWarpSpecializedILi2ELi2ELi64ELb0ELb0EEEJSH_NS5_IJNSR_ISF_SB_EENSR_INSA_ILi64EEESB_EEEEEaSI_aSI_NS1D_6fusion15FusionCallbacksIS1H_NS1M_17LinearCombinationIaiaiLNS_15FloatRoundStyleE2EEESH_S1L_JEEENS4_5SM1004TMEM4LOAD26SM100_TMEM_LOAD_32dp32b64xES1B_NS10_INS11_ILi2ELi4ELi3EEES14_NSR_INS5_IJS15_S1J_EEENS5_IJS1J_SB_EEEEEEENS4_39AutoVectorizingCopyWithAssumedAlignmentILi128EEENS4_14SM90_TMA_STOREES20_S22_S22_EEEvvEEEEvNT_6ParamsE --------------------------
	.section	.nv.constant0._ZN7cutlass13device_kernelINS_4gemm6kernel13GemmUniversalIN4cute5tupleIJiiiiEEENS1_10collective13CollectiveMmaINS1_35MainloopSm100TmaUmmaWarpSpecializedILi24ELi2ELi4ENS5_IJNS4_1CILi1EEENSA_ILi2EEESB_EEEEENS5_IJNSA_ILi128EEESF_NSA_ILi32EEEEEEaNS5_IJlSB_lEEEaSI_NS4_8TiledMMAINS4_8MMA_AtomIJNS4_15SM100_MMA_S8_SSIaaiLi128ELi128ELNS4_4UMMA5MajorE0ELSN_0ELNSM_8SaturateE0EEEEEENS4_6LayoutINS5_IJSB_SB_SB_EEENS5_IJNSA_ILi0EEEST_ST_EEEEENS5_IJNS4_10UnderscoreESW_SW_EEEEENS4_23SM90_TMA_LOAD_MULTICASTENS4_14ComposedLayoutINS4_7SwizzleILi1ELi4ELi3EEENS4_18smem_ptr_flag_bitsILi8EEENSR_INS5_IJNSA_ILi8EEESG_EEENS5_IJSG_SB_EEEEEEEvNS4_8identityENS4_13SM90_TMA_LOADES19_vS1A_EENS_8epilogue10collective18CollectiveEpilogueINS1D_23Sm100TmaWarpSpecializedILi2ELi2ELi64ELb0ELb0EEEJSH_NS5_IJNSR_ISF_SB_EENSR_INSA_ILi64EEESB_EEEEEaSI_aSI_NS1D_6fusion15FusionCallbacksIS1H_NS1M_17LinearCombinationIaiaiLNS_15FloatRoundStyleE2EEESH_S1L_JEEENS4_5SM1004TMEM4LOAD26SM100_TMEM_LOAD_32dp32b64xES1B_NS10_INS11_ILi2ELi4ELi3EEES14_NSR_INS5_IJS15_S1J_EEENS5_IJS1J_SB_EEEEEEENS4_39AutoVectorizingCopyWithAssumedAlignmentILi128EEENS4_14SM90_TMA_STOREES20_S22_S22_EEEvvEEEEvNT_6ParamsE,"a",@progbits
	.sectionflags	@""
	.align	4
.nv.constant0._ZN7cutlass13device_kernelINS_4gemm6kernel13GemmUniversalIN4cute5tupleIJiiiiEEENS1_10collective13CollectiveMmaINS1_35MainloopSm100TmaUmmaWarpSpecializedILi24ELi2ELi4ENS5_IJNS4_1CILi1EEENSA_ILi2EEESB_EEEEENS5_IJNSA_ILi128EEESF_NSA_ILi32EEEEEEaNS5_IJlSB_lEEEaSI_NS4_8TiledMMAINS4_8MMA_AtomIJNS4_15SM100_MMA_S8_SSIaaiLi128ELi128ELNS4_4UMMA5MajorE0ELSN_0ELNSM_8SaturateE0EEEEEENS4_6LayoutINS5_IJSB_SB_SB_EEENS5_IJNSA_ILi0EEEST_ST_EEEEENS5_IJNS4_10UnderscoreESW_SW_EEEEENS4_23SM90_TMA_LOAD_MULTICASTENS4_14ComposedLayoutINS4_7SwizzleILi1ELi4ELi3EEENS4_18smem_ptr_flag_bitsILi8EEENSR_INS5_IJNSA_ILi8EEESG_EEENS5_IJSG_SB_EEEEEEEvNS4_8identityENS4_13SM90_TMA_LOADES19_vS1A_EENS_8epilogue10collective18CollectiveEpilogueINS1D_23Sm100TmaWarpSpecializedILi2ELi2ELi64ELb0ELb0EEEJSH_NS5_IJNSR_ISF_SB_EENSR_INSA_ILi64EEESB_EEEEEaSI_aSI_NS1D_6fusion15FusionCallbacksIS1H_NS1M_17LinearCombinationIaiaiLNS_15FloatRoundStyleE2EEESH_S1L_JEEENS4_5SM1004TMEM4LOAD26SM100_TMEM_LOAD_32dp32b64xES1B_NS10_INS11_ILi2ELi4ELi3EEES14_NSR_INS5_IJS15_S1J_EEENS5_IJS1J_SB_EEEEEEENS4_39AutoVectorizingCopyWithAssumedAlignmentILi128EEENS4_14SM90_TMA_STOREES20_S22_S22_EEEvvEEEEvNT_6ParamsE:
	.zero		2944


//--------------------- SYMBOLS --------------------------

	.type		.nv.reservedSmem.offset0,@object
	.size		.nv.reservedSmem.offset0,0x4
	.type		.nv.reservedSmem.cap,@object
	.size		.nv.reservedSmem.cap,0x4
	.type		__assertfail,@function
